	.target	sm_90a

	.elftype	@"ET_EXEC"


//--------------------- .note.nv.tkinfo           --------------------------
	.section	.note.nv.tkinfo,"",@"SHT_NOTE"
	.sectionflags	@"SHF_NOTE_NV_TKINFO"
	.tkinfo
        /*0018*/ 	.word	0x00000002
        /*0030*/ 	.string	""
        /*0030*/ 	.string	"ptxas"
        /*0030*/ 	.string	"Cuda compilation tools, release 13.0, V13.0.88"
        /*0030*/ 	.string	"Build cuda_13.0.r13.0/compiler.36424714_0"
        /*0030*/ 	.string	"-arch sm_90a -m 64 "



//--------------------- .note.nv.cuinfo           --------------------------
	.section	.note.nv.cuinfo,"",@"SHT_NOTE"
	.sectionflags	@"SHF_NOTE_NV_CUINFO"
        /*0018*/ 	.short	0x0002
        /*001a*/ 	.short	0x005a
        /*001c*/ 	.short	0x0082
	.zero		2


//--------------------- .nv.info                  --------------------------
	.section	.nv.info,"",@"SHT_CUDA_INFO"
	.align	4


	//----- nvinfo : EIATTR_REGCOUNT
	.align		4
        /*0000*/ 	.byte	0x04, 0x2f
        /*0002*/ 	.short	(.L_15 - .L_14)
	.align		4
.L_14:
        /*0004*/ 	.word	index@(_ZN7cutlass13device_kernelINS_4gemm6kernel13GemmUniversalIN4cute5tupleIJiiiiEEENS1_10collective13CollectiveMmaINS1_34MainloopSm90TmaGmmaWarpSpecializedILi2ENS5_IJNS4_1CILi4EEENSA_ILi1EEESC_EEENS1_35KernelTmaWarpSpecializedCooperativeEEENS5_IJNSA_ILi256EEENSA_ILi64EEENSA_ILi128EEEEEENS_6half_tENS5_IJlSC_lEEESK_SL_NS4_8TiledMMAINS4_8MMA_AtomIJNS4_4SM904GMMA25MMA_64x64x16_F32F16F16_SSILNSP_5MajorE0ELSR_0ELNSP_7ScaleInE1ELSS_1EEEEEENS4_6LayoutINS5_IJNSA_ILi2EEESC_SC_EEENS5_IJSC_NSA_ILi0EEESY_EEEEENS5_IJNS4_10UnderscoreES11_S11_EEEEENS4_13SM90_TMA_LOADENS4_14ComposedLayoutINS4_7SwizzleILi3ELi4ELi3EEENS4_18smem_ptr_flag_bitsILi16EEENSV_INS5_IJNSA_ILi8EEESH_EEENS5_IJSH_SC_EEEEEEEvNS4_8identityENS4_23SM90_TMA_LOAD_MULTICASTES1E_vS1F_EENS_8epilogue10collective6detail29Sm90TmaWarpSpecializedAdapterINS1J_15DefaultEpilogueISK_SL_SL_NS1I_6thread17LinearCombinationISK_Li1EffLNS1N_9ScaleType4KindE0ELNS_15FloatRoundStyleE2ESK_EENS1_15EpilogueDefaultEEEEEvvEEEEvNT_6ParamsE)
        /*0008*/ 	.word	0x000000a8


	//----- nvinfo : EIATTR_FRAME_SIZE
	.align		4
.L_15:
        /*000c*/ 	.byte	0x04, 0x11
        /*000e*/ 	.short	(.L_17 - .L_16)
	.align		4
.L_16:
        /*0010*/ 	.word	index@(_ZN7cutlass13device_kernelINS_4gemm6kernel13GemmUniversalIN4cute5tupleIJiiiiEEENS1_10collective13CollectiveMmaINS1_34MainloopSm90TmaGmmaWarpSpecializedILi2ENS5_IJNS4_1CILi4EEENSA_ILi1EEESC_EEENS1_35KernelTmaWarpSpecializedCooperativeEEENS5_IJNSA_ILi256EEENSA_ILi64EEENSA_ILi128EEEEEENS_6half_tENS5_IJlSC_lEEESK_SL_NS4_8TiledMMAINS4_8MMA_AtomIJNS4_4SM904GMMA25MMA_64x64x16_F32F16F16_SSILNSP_5MajorE0ELSR_0ELNSP_7ScaleInE1ELSS_1EEEEEENS4_6LayoutINS5_IJNSA_ILi2EEESC_SC_EEENS5_IJSC_NSA_ILi0EEESY_EEEEENS5_IJNS4_10UnderscoreES11_S11_EEEEENS4_13SM90_TMA_LOADENS4_14ComposedLayoutINS4_7SwizzleILi3ELi4ELi3EEENS4_18smem_ptr_flag_bitsILi16EEENSV_INS5_IJNSA_ILi8EEESH_EEENS5_IJSH_SC_EEEEEEEvNS4_8identityENS4_23SM90_TMA_LOAD_MULTICASTES1E_vS1F_EENS_8epilogue10collective6detail29Sm90TmaWarpSpecializedAdapterINS1J_15DefaultEpilogueISK_SL_SL_NS1I_6thread17LinearCombinationISK_Li1EffLNS1N_9ScaleType4KindE0ELNS_15FloatRoundStyleE2ESK_EENS1_15EpilogueDefaultEEEEEvvEEEEvNT_6ParamsE)
        /*0014*/ 	.word	0x00000000


	//----- nvinfo : EIATTR_MIN_STACK_SIZE
	.align		4
.L_17:
        /*0018*/ 	.byte	0x04, 0x12
        /*001a*/ 	.short	(.L_19 - .L_18)
	.align		4
.L_18:
        /*001c*/ 	.word	index@(_ZN7cutlass13device_kernelINS_4gemm6kernel13GemmUniversalIN4cute5tupleIJiiiiEEENS1_10collective13CollectiveMmaINS1_34MainloopSm90TmaGmmaWarpSpecializedILi2ENS5_IJNS4_1CILi4EEENSA_ILi1EEESC_EEENS1_35KernelTmaWarpSpecializedCooperativeEEENS5_IJNSA_ILi256EEENSA_ILi64EEENSA_ILi128EEEEEENS_6half_tENS5_IJlSC_lEEESK_SL_NS4_8TiledMMAINS4_8MMA_AtomIJNS4_4SM904GMMA25MMA_64x64x16_F32F16F16_SSILNSP_5MajorE0ELSR_0ELNSP_7ScaleInE1ELSS_1EEEEEENS4_6LayoutINS5_IJNSA_ILi2EEESC_SC_EEENS5_IJSC_NSA_ILi0EEESY_EEEEENS5_IJNS4_10UnderscoreES11_S11_EEEEENS4_13SM90_TMA_LOADENS4_14ComposedLayoutINS4_7SwizzleILi3ELi4ELi3EEENS4_18smem_ptr_flag_bitsILi16EEENSV_INS5_IJNSA_ILi8EEESH_EEENS5_IJSH_SC_EEEEEEEvNS4_8identityENS4_23SM90_TMA_LOAD_MULTICASTES1E_vS1F_EENS_8epilogue10collective6detail29Sm90TmaWarpSpecializedAdapterINS1J_15DefaultEpilogueISK_SL_SL_NS1I_6thread17LinearCombinationISK_Li1EffLNS1N_9ScaleType4KindE0ELNS_15FloatRoundStyleE2ESK_EENS1_15EpilogueDefaultEEEEEvvEEEEvNT_6ParamsE)
        /*0020*/ 	.word	0x00000000
.L_19:


//--------------------- .nv.compat                --------------------------
	.section	.nv.compat,"",@"SHT_CUDA_COMPAT_INFO"
	.align	4
        /*0000*/ 	.byte	0x02, 0x09, 0x01, 0x00, 0x02, 0x02, 0x04, 0x00, 0x02, 0x05, 0x05, 0x00, 0x03, 0x07, 0x01, 0x01
        /*0010*/ 	.byte	0x02, 0x03, 0x01, 0x00, 0x02, 0x06, 0x01, 0x00, 0x04, 0x0b, 0x08, 0x00, 0x00, 0x00, 0x00, 0x00
        /*0020*/ 	.byte	0x00, 0x00, 0x00, 0x00


//--------------------- .nv.info._ZN7cutlass13device_kernelINS_4gemm6kernel13GemmUniversalIN4cute5tupleIJiiiiEEENS1_10collective13CollectiveMmaINS1_34MainloopSm90TmaGmmaWarpSpecializedILi2ENS5_IJNS4_1CILi4EEENSA_ILi1EEESC_EEENS1_35KernelTmaWarpSpecializedCooperativeEEENS5_IJNSA_ILi256EEENSA_ILi64EEENSA_ILi128EEEEEENS_6half_tENS5_IJlSC_lEEESK_SL_NS4_8TiledMMAINS4_8MMA_AtomIJNS4_4SM904GMMA25MMA_64x64x16_F32F16F16_SSILNSP_5MajorE0ELSR_0ELNSP_7ScaleInE1ELSS_1EEEEEENS4_6LayoutINS5_IJNSA_ILi2EEESC_SC_EEENS5_IJSC_NSA_ILi0EEESY_EEEEENS5_IJNS4_10UnderscoreES11_S11_EEEEENS4_13SM90_TMA_LOADENS4_14ComposedLayoutINS4_7SwizzleILi3ELi4ELi3EEENS4_18smem_ptr_flag_bitsILi16EEENSV_INS5_IJNSA_ILi8EEESH_EEENS5_IJSH_SC_EEEEEEEvNS4_8identityENS4_23SM90_TMA_LOAD_MULTICASTES1E_vS1F_EENS_8epilogue10collective6detail29Sm90TmaWarpSpecializedAdapterINS1J_15DefaultEpilogueISK_SL_SL_NS1I_6thread17LinearCombinationISK_Li1EffLNS1N_9ScaleType4KindE0ELNS_15FloatRoundStyleE2ESK_EENS1_15EpilogueDefaultEEEEEvvEEEEvNT_6ParamsE --------------------------
	.section	.nv.info._ZN7cutlass13device_kernelINS_4gemm6kernel13GemmUniversalIN4cute5tupleIJiiiiEEENS1_10collective13CollectiveMmaINS1_34MainloopSm90TmaGmmaWarpSpecializedILi2ENS5_IJNS4_1CILi4EEENSA_ILi1EEESC_EEENS1_35KernelTmaWarpSpecializedCooperativeEEENS5_IJNSA_ILi256EEENSA_ILi64EEENSA_ILi128EEEEEENS_6half_tENS5_IJlSC_lEEESK_SL_NS4_8TiledMMAINS4_8MMA_AtomIJNS4_4SM904GMMA25MMA_64x64x16_F32F16F16_SSILNSP_5MajorE0ELSR_0ELNSP_7ScaleInE1ELSS_1EEEEEENS4_6LayoutINS5_IJNSA_ILi2EEESC_SC_EEENS5_IJSC_NSA_ILi0EEESY_EEEEENS5_IJNS4_10UnderscoreES11_S11_EEEEENS4_13SM90_TMA_LOADENS4_14ComposedLayoutINS4_7SwizzleILi3ELi4ELi3EEENS4_18smem_ptr_flag_bitsILi16EEENSV_INS5_IJNSA_ILi8EEESH_EEENS5_IJSH_SC_EEEEEEEvNS4_8identityENS4_23SM90_TMA_LOAD_MULTICASTES1E_vS1F_EENS_8epilogue10collective6detail29Sm90TmaWarpSpecializedAdapterINS1J_15DefaultEpilogueISK_SL_SL_NS1I_6thread17LinearCombinationISK_Li1EffLNS1N_9ScaleType4KindE0ELNS_15FloatRoundStyleE2ESK_EENS1_15EpilogueDefaultEEEEEvvEEEEvNT_6ParamsE,"",@"SHT_CUDA_INFO"
	.sectionflags	@""
	.align	4


	//----- nvinfo : EIATTR_CUDA_API_VERSION
	.align		4
        /*0000*/ 	.byte	0x04, 0x37
        /*0002*/ 	.short	(.L_21 - .L_20)
.L_20:
        /*0004*/ 	.word	0x00000082


	//----- nvinfo : EIATTR_KPARAM_INFO
	.align		4
.L_21:
        /*0008*/ 	.byte	0x04, 0x17
        /*000a*/ 	.short	(.L_23 - .L_22)
.L_22:
        /*000c*/ 	.word	0x00000000
        /*0010*/ 	.short	0x0000
        /*0012*/ 	.short	0x0070
        /*0014*/ 	.byte	0x00, 0xf0, 0x01, 0x10


	//----- nvinfo : EIATTR_SPARSE_MMA_MASK
	.align		4
.L_23:
        /*0018*/ 	.byte	0x03, 0x50
        /*001a*/ 	.short	0x0000


	//----- nvinfo : EIATTR_MAXREG_COUNT
	.align		4
        /*001c*/ 	.byte	0x03, 0x1b
        /*001e*/ 	.short	0x00a8


	//----- nvinfo : EIATTR_NUM_BARRIERS
	.align		4
        /*0020*/ 	.byte	0x02, 0x4c
        /*0022*/ 	.byte	0x01
	.zero		1


	//----- nvinfo : EIATTR_EXTERNS
	.align		4
        /*0024*/ 	.byte	0x04, 0x0f
        /*0026*/ 	.short	(.L_25 - .L_24)


	//   ....[0]....
	.align		4
.L_24:
        /*0028*/ 	.word	index@(__assertfail)


	//----- nvinfo : EIATTR_MERCURY_ISA_VERSION
	.align		4
.L_25:
        /*002c*/ 	.byte	0x03, 0x5f
        /*002e*/ 	.short	0x0101


	//----- nvinfo : EIATTR_INT_WARP_WIDE_INSTR_OFFSETS
	.align		4
        /*0030*/ 	.byte	0x04, 0x31
        /*0032*/ 	.short	(.L_27 - .L_26)


	//   ....[0]....
.L_26:
        /*0034*/ 	.word	0x00000490


	//   ....[1]....
        /*0038*/ 	.word	0x000004b0


	//   ....[2]....
        /*003c*/ 	.word	0x00000630


	//   ....[3]....
        /*0040*/ 	.word	0x000028b0


	//----- nvinfo : EIATTR_COOP_GROUP_MASK_REGIDS
	.align		4
.L_27:
        /*0044*/ 	.byte	0x04, 0x29
        /*0046*/ 	.short	(.L_29 - .L_28)


	//   ....[0]....
.L_28:
        /*0048*/ 	.word	0xffffffff


	//   ....[1]....
        /*004c*/ 	.word	0xffffffff


	//   ....[2]....
        /*0050*/ 	.word	0xffffffff


	//   ....[3]....
        /*0054*/ 	.word	0xffffffff


	//   ....[4]....
        /*0058*/ 	.word	0xffffffff


	//   ....[5]....
        /*005c*/ 	.word	0xffffffff


	//----- nvinfo : EIATTR_COOP_GROUP_INSTR_OFFSETS
	.align		4
.L_29:
        /*0060*/ 	.byte	0x04, 0x28
        /*0062*/ 	.short	(.L_31 - .L_30)


	//   ....[0]....
.L_30:
        /*0064*/ 	.word	0x00000060


	//   ....[1]....
        /*0068*/ 	.word	0x00000070


	//   ....[2]....
        /*006c*/ 	.word	0x00000130


	//   ....[3]....
        /*0070*/ 	.word	0x000002c0


	//   ....[4]....
        /*0074*/ 	.word	0x000007e0


	//   ....[5]....
        /*0078*/ 	.word	0x000014a0


	//----- nvinfo : EIATTR_REG_RECONFIG
	.align		4
.L_31:
        /*007c*/ 	.byte	0x01, 0x54
	.zero		2


	//----- nvinfo : EIATTR_SYSCALL_OFFSETS
	.align		4
        /*0080*/ 	.byte	0x04, 0x46
        /*0082*/ 	.short	(.L_33 - .L_32)


	//   ....[0]....
.L_32:
        /*0084*/ 	.word	0x00001690


	//----- nvinfo : EIATTR_MBARRIER_INSTR_OFFSETS
	.align		4
.L_33:
        /*0088*/ 	.byte	0x04, 0x39
        /*008a*/ 	.short	(.L_35 - .L_34)


	//   ....[0]....
.L_34:
        /*008c*/ 	.word	0x00000250
        /*0090*/ 	.word	0x000000ff
        /*0094*/ 	.word	0x00000000
        /*0098*/ 	.short	0x0100
        /*009a*/ 	.byte	0x08
	.zero		1


	//   ....[1]....
        /*009c*/ 	.word	0x00000260
        /*00a0*/ 	.word	0x000000ff
        /*00a4*/ 	.word	0x00000010
        /*00a8*/ 	.short	0x0100
        /*00aa*/ 	.byte	0x08
	.zero		1


	//   ....[2]....
        /*00ac*/ 	.word	0x00000270
        /*00b0*/ 	.word	0x000000ff
        /*00b4*/ 	.word	0x00000008
        /*00b8*/ 	.short	0x0100
        /*00ba*/ 	.byte	0x08
	.zero		1


	//   ....[3]....
        /*00bc*/ 	.word	0x00000280
        /*00c0*/ 	.word	0x000000ff
        /*00c4*/ 	.word	0x00000018
        /*00c8*/ 	.short	0x0100
        /*00ca*/ 	.byte	0x08
	.zero		1


	//   ....[4]....
        /*00cc*/ 	.word	0x000006c0
        /*00d0*/ 	.word	0x000000ff
        /*00d4*/ 	.word	0x00000030
        /*00d8*/ 	.short	0x0100
        /*00da*/ 	.byte	0x06
	.zero		1


	//   ....[5]....
        /*00dc*/ 	.word	0x00000760
        /*00e0*/ 	.word	0x000000ff
        /*00e4*/ 	.word	0x00000038
        /*00e8*/ 	.short	0x0100
        /*00ea*/ 	.byte	0x06
	.zero		1


	//   ....[6]....
        /*00ec*/ 	.word	0x00001750
        /*00f0*/ 	.word	0x00000003
        /*00f4*/ 	.word	0x00000000
        /*00f8*/ 	.short	0x010a
        /*00fa*/ 	.byte	0x3f
	.zero		1


	//   ....[7]....
        /*00fc*/ 	.word	0x000017b0
        /*0100*/ 	.word	0x00000003
        /*0104*/ 	.word	0x00000000
        /*0108*/ 	.short	0x010a
        /*010a*/ 	.byte	0x3f
	.zero		1


	//   ....[8]....
        /*010c*/ 	.word	0x00002000
        /*0110*/ 	.word	0x00000005
        /*0114*/ 	.word	0x00000000
        /*0118*/ 	.short	0x010a
        /*011a*/ 	.byte	0x3f
	.zero		1


	//   ....[9]....
        /*011c*/ 	.word	0x00002040
        /*0120*/ 	.word	0x00000005
        /*0124*/ 	.word	0x00000000
        /*0128*/ 	.short	0x010a
        /*012a*/ 	.byte	0x3f
	.zero		1


	//   ....[10]....
        /*012c*/ 	.word	0x00002760
        /*0130*/ 	.word	0x00000004
        /*0134*/ 	.word	0x00000000
        /*0138*/ 	.short	0x0101
        /*013a*/ 	.byte	0x3f
	.zero		1


	//   ....[11]....
        /*013c*/ 	.word	0x00002920
        /*0140*/ 	.word	0x00000000
        /*0144*/ 	.word	0x00000000
        /*0148*/ 	.short	0x0101
        /*014a*/ 	.byte	0x3f
	.zero		1


	//   ....[12]....
        /*014c*/ 	.word	0x00008430
        /*0150*/ 	.word	0x00000017
        /*0154*/ 	.word	0x00000010
        /*0158*/ 	.short	0x010a
        /*015a*/ 	.byte	0x3f
	.zero		1


	//   ....[13]....
        /*015c*/ 	.word	0x000088b0
        /*0160*/ 	.word	0x00000005
        /*0164*/ 	.word	0x00000038
        /*0168*/ 	.short	0x0101
        /*016a*/ 	.byte	0x3f
	.zero		1


	//   ....[14]....
        /*016c*/ 	.word	0x00008fd0
        /*0170*/ 	.word	0x00000007
        /*0174*/ 	.word	0x00000000
        /*0178*/ 	.short	0x010a
        /*017a*/ 	.byte	0x3f
	.zero		1


	//   ....[15]....
        /*017c*/ 	.word	0x00009050
        /*0180*/ 	.word	0x00000005
        /*0184*/ 	.word	0x00000000
        /*0188*/ 	.short	0x010a
        /*018a*/ 	.byte	0x3f
	.zero		1


	//   ....[16]....
        /*018c*/ 	.word	0x000090b0
        /*0190*/ 	.word	0x00000003
        /*0194*/ 	.word	0x00000000
        /*0198*/ 	.short	0x010a
        /*019a*/ 	.byte	0x3f
	.zero		1


	//   ....[17]....
        /*019c*/ 	.word	0x00009100
        /*01a0*/ 	.word	0x00000005
        /*01a4*/ 	.word	0x00000000
        /*01a8*/ 	.short	0x010a
        /*01aa*/ 	.byte	0x3f
	.zero		1


	//   ....[18]....
        /*01ac*/ 	.word	0x000091d0
        /*01b0*/ 	.word	0x00000017
        /*01b4*/ 	.word	0x00000010
        /*01b8*/ 	.short	0x010a
        /*01ba*/ 	.byte	0x3f
	.zero		1


	//   ....[19]....
        /*01bc*/ 	.word	0x000092a0
        /*01c0*/ 	.word	0x00000007
        /*01c4*/ 	.word	0x00000000
        /*01c8*/ 	.short	0x010a
        /*01ca*/ 	.byte	0x3f
	.zero		1


	//----- nvinfo : EIATTR_NUM_MBARRIERS
	.align		4
.L_35:
        /*01cc*/ 	.byte	0x03, 0x38
        /*01ce*/ 	.short	0x0006


	//----- nvinfo : EIATTR_EXIT_INSTR_OFFSETS
	.align		4
        /*01d0*/ 	.byte	0x04, 0x1c
        /*01d2*/ 	.short	(.L_37 - .L_36)


	//   ....[0]....
.L_36:
        /*01d4*/ 	.word	0x000009c0


	//   ....[1]....
        /*01d8*/ 	.word	0x000011e0


	//   ....[2]....
        /*01dc*/ 	.word	0x00007bb0


	//   ....[3]....
        /*01e0*/ 	.word	0x00008110


	//   ....[4]....
        /*01e4*/ 	.word	0x000090a0


	//----- nvinfo : EIATTR_MAX_THREADS
	.align		4
.L_37:
        /*01e8*/ 	.byte	0x04, 0x05
        /*01ea*/ 	.short	(.L_39 - .L_38)
.L_38:
        /*01ec*/ 	.word	0x00000180
        /*01f0*/ 	.word	0x00000001
        /*01f4*/ 	.word	0x00000001


	//----- nvinfo : EIATTR_CRS_STACK_SIZE
	.align		4
.L_39:
        /*01f8*/ 	.byte	0x04, 0x1e
        /*01fa*/ 	.short	(.L_41 - .L_40)
.L_40:
        /*01fc*/ 	.word	0x00000000


	//----- nvinfo : EIATTR_CBANK_PARAM_SIZE
	.align		4
.L_41:
        /*0200*/ 	.byte	0x03, 0x19
        /*0202*/ 	.short	0x0470


	//----- nvinfo : EIATTR_PARAM_CBANK
	.align		4
        /*0204*/ 	.byte	0x04, 0x0a
        /*0206*/ 	.short	(.L_43 - .L_42)
	.align		4
.L_42:
        /*0208*/ 	.word	index@(.nv.constant0._ZN7cutlass13device_kernelINS_4gemm6kernel13GemmUniversalIN4cute5tupleIJiiiiEEENS1_10collective13CollectiveMmaINS1_34MainloopSm90TmaGmmaWarpSpecializedILi2ENS5_IJNS4_1CILi4EEENSA_ILi1EEESC_EEENS1_35KernelTmaWarpSpecializedCooperativeEEENS5_IJNSA_ILi256EEENSA_ILi64EEENSA_ILi128EEEEEENS_6half_tENS5_IJlSC_lEEESK_SL_NS4_8TiledMMAINS4_8MMA_AtomIJNS4_4SM904GMMA25MMA_64x64x16_F32F16F16_SSILNSP_5MajorE0ELSR_0ELNSP_7ScaleInE1ELSS_1EEEEEENS4_6LayoutINS5_IJNSA_ILi2EEESC_SC_EEENS5_IJSC_NSA_ILi0EEESY_EEEEENS5_IJNS4_10UnderscoreES11_S11_EEEEENS4_13SM90_TMA_LOADENS4_14ComposedLayoutINS4_7SwizzleILi3ELi4ELi3EEENS4_18smem_ptr_flag_bitsILi16EEENSV_INS5_IJNSA_ILi8EEESH_EEENS5_IJSH_SC_EEEEEEEvNS4_8identityENS4_23SM90_TMA_LOAD_MULTICASTES1E_vS1F_EENS_8epilogue10collective6detail29Sm90TmaWarpSpecializedAdapterINS1J_15DefaultEpilogueISK_SL_SL_NS1I_6thread17LinearCombinationISK_Li1EffLNS1N_9ScaleType4KindE0ELNS_15FloatRoundStyleE2ESK_EENS1_15EpilogueDefaultEEEEEvvEEEEvNT_6ParamsE)
        /*020c*/ 	.short	0x0210
        /*020e*/ 	.short	0x0470


	//----- nvinfo : EIATTR_SW_WAR
	.align		4
.L_43:
        /*0210*/ 	.byte	0x04, 0x36
        /*0212*/ 	.short	(.L_45 - .L_44)
.L_44:
        /*0214*/ 	.word	0x00000008
.L_45:


//--------------------- .nv.callgraph             --------------------------
	.section	.nv.callgraph,"",@"SHT_CUDA_CALLGRAPH"
	.align	4
	.sectionentsize	8
	.align		4
        /*0000*/ 	.word	0x00000000
	.align		4
        /*0004*/ 	.word	0xffffffff
	.align		4
        /*0008*/ 	.word	index@(_ZN7cutlass13device_kernelINS_4gemm6kernel13GemmUniversalIN4cute5tupleIJiiiiEEENS1_10collective13CollectiveMmaINS1_34MainloopSm90TmaGmmaWarpSpecializedILi2ENS5_IJNS4_1CILi4EEENSA_ILi1EEESC_EEENS1_35KernelTmaWarpSpecializedCooperativeEEENS5_IJNSA_ILi256EEENSA_ILi64EEENSA_ILi128EEEEEENS_6half_tENS5_IJlSC_lEEESK_SL_NS4_8TiledMMAINS4_8MMA_AtomIJNS4_4SM904GMMA25MMA_64x64x16_F32F16F16_SSILNSP_5MajorE0ELSR_0ELNSP_7ScaleInE1ELSS_1EEEEEENS4_6LayoutINS5_IJNSA_ILi2EEESC_SC_EEENS5_IJSC_NSA_ILi0EEESY_EEEEENS5_IJNS4_10UnderscoreES11_S11_EEEEENS4_13SM90_TMA_LOADENS4_14ComposedLayoutINS4_7SwizzleILi3ELi4ELi3EEENS4_18smem_ptr_flag_bitsILi16EEENSV_INS5_IJNSA_ILi8EEESH_EEENS5_IJSH_SC_EEEEEEEvNS4_8identityENS4_23SM90_TMA_LOAD_MULTICASTES1E_vS1F_EENS_8epilogue10collective6detail29Sm90TmaWarpSpecializedAdapterINS1J_15DefaultEpilogueISK_SL_SL_NS1I_6thread17LinearCombinationISK_Li1EffLNS1N_9ScaleType4KindE0ELNS_15FloatRoundStyleE2ESK_EENS1_15EpilogueDefaultEEEEEvvEEEEvNT_6ParamsE)
	.align		4
        /*000c*/ 	.word	index@(__assertfail)
	.align		4
        /*0010*/ 	.word	0x00000000
	.align		4
        /*0014*/ 	.word	0xfffffffe
	.align		4
        /*0018*/ 	.word	0x00000000
	.align		4
        /*001c*/ 	.word	0xfffffffd
	.align		4
        /*0020*/ 	.word	0x00000000
	.align		4
        /*0024*/ 	.word	0xfffffffc


//--------------------- .nv.constant4             --------------------------
	.section	.nv.constant4,"a",@progbits
	.align	8
	.align		8
.nv.constant4:
        /*0000*/ 	.dword	__assertfail
	.align		8
        /*0008*/ 	.dword	__unnamed_1
	.align		8
        /*0010*/ 	.dword	_ZN40_INTERNAL_4d1772f2_4_k_cu_ebe04e6e_152414cuda3std3__45__cpo5beginE
	.align		8
        /*0018*/ 	.dword	_ZN40_INTERNAL_4d1772f2_4_k_cu_ebe04e6e_152414cuda3std3__45__cpo3endE
	.align		8
        /*0020*/ 	.dword	_ZN40_INTERNAL_4d1772f2_4_k_cu_ebe04e6e_152414cuda3std3__45__cpo6cbeginE
	.align		8
        /*0028*/ 	.dword	_ZN40_INTERNAL_4d1772f2_4_k_cu_ebe04e6e_152414cuda3std3__45__cpo4cendE
	.align		8
        /*0030*/ 	.dword	_ZN40_INTERNAL_4d1772f2_4_k_cu_ebe04e6e_152414cuda3std3__442_GLOBAL__N__4d1772f2_4_k_cu_ebe04e6e_152416ignoreE
	.align		8
        /*0038*/ 	.dword	_ZN40_INTERNAL_4d1772f2_4_k_cu_ebe04e6e_152414cuda3std3__419piecewise_constructE
	.align		8
        /*0040*/ 	.dword	_ZN40_INTERNAL_4d1772f2_4_k_cu_ebe04e6e_152414cuda3std3__48in_placeE
	.align		8
        /*0048*/ 	.dword	_ZN40_INTERNAL_4d1772f2_4_k_cu_ebe04e6e_152414cuda3std6ranges3__45__cpo4swapE
	.align		8
        /*0050*/ 	.dword	_ZN40_INTERNAL_4d1772f2_4_k_cu_ebe04e6e_152414cuda3std6ranges3__45__cpo9iter_moveE
	.align		8
        /*0058*/ 	.dword	_ZN40_INTERNAL_4d1772f2_4_k_cu_ebe04e6e_152414cute7productE
	.align		8
        /*0060*/ 	.dword	_ZN40_INTERNAL_4d1772f2_4_k_cu_ebe04e6e_152414cute1_E
	.align		8
        /*0068*/ 	.dword	$str$22
	.align		8
        /*0070*/ 	.dword	$str$23


//--------------------- .text._ZN7cutlass13device_kernelINS_4gemm6kernel13GemmUniversalIN4cute5tupleIJiiiiEEENS1_10collective13CollectiveMmaINS1_34MainloopSm90TmaGmmaWarpSpecializedILi2ENS5_IJNS4_1CILi4EEENSA_ILi1EEESC_EEENS1_35KernelTmaWarpSpecializedCooperativeEEENS5_IJNSA_ILi256EEENSA_ILi64EEENSA_ILi128EEEEEENS_6half_tENS5_IJlSC_lEEESK_SL_NS4_8TiledMMAINS4_8MMA_AtomIJNS4_4SM904GMMA25MMA_64x64x16_F32F16F16_SSILNSP_5MajorE0ELSR_0ELNSP_7ScaleInE1ELSS_1EEEEEENS4_6LayoutINS5_IJNSA_ILi2EEESC_SC_EEENS5_IJSC_NSA_ILi0EEESY_EEEEENS5_IJNS4_10UnderscoreES11_S11_EEEEENS4_13SM90_TMA_LOADENS4_14ComposedLayoutINS4_7SwizzleILi3ELi4ELi3EEENS4_18smem_ptr_flag_bitsILi16EEENSV_INS5_IJNSA_ILi8EEESH_EEENS5_IJSH_SC_EEEEEEEvNS4_8identityENS4_23SM90_TMA_LOAD_MULTICASTES1E_vS1F_EENS_8epilogue10collective6detail29Sm90TmaWarpSpecializedAdapterINS1J_15DefaultEpilogueISK_SL_SL_NS1I_6thread17LinearCombinationISK_Li1EffLNS1N_9ScaleType4KindE0ELNS_15FloatRoundStyleE2ESK_EENS1_15EpilogueDefaultEEEEEvvEEEEvNT_6ParamsE --------------------------
	.section	.text._ZN7cutlass13device_kernelINS_4gemm6kernel13GemmUniversalIN4cute5tupleIJiiiiEEENS1_10collective13CollectiveMmaINS1_34MainloopSm90TmaGmmaWarpSpecializedILi2ENS5_IJNS4_1CILi4EEENSA_ILi1EEESC_EEENS1_35KernelTmaWarpSpecializedCooperativeEEENS5_IJNSA_ILi256EEENSA_ILi64EEENSA_ILi128EEEEEENS_6half_tENS5_IJlSC_lEEESK_SL_NS4_8TiledMMAINS4_8MMA_AtomIJNS4_4SM904GMMA25MMA_64x64x16_F32F16F16_SSILNSP_5MajorE0ELSR_0ELNSP_7ScaleInE1ELSS_1EEEEEENS4_6LayoutINS5_IJNSA_ILi2EEESC_SC_EEENS5_IJSC_NSA_ILi0EEESY_EEEEENS5_IJNS4_10UnderscoreES11_S11_EEEEENS4_13SM90_TMA_LOADENS4_14ComposedLayoutINS4_7SwizzleILi3ELi4ELi3EEENS4_18smem_ptr_flag_bitsILi16EEENSV_INS5_IJNSA_ILi8EEESH_EEENS5_IJSH_SC_EEEEEEEvNS4_8identityENS4_23SM90_TMA_LOAD_MULTICASTES1E_vS1F_EENS_8epilogue10collective6detail29Sm90TmaWarpSpecializedAdapterINS1J_15DefaultEpilogueISK_SL_SL_NS1I_6thread17LinearCombinationISK_Li1EffLNS1N_9ScaleType4KindE0ELNS_15FloatRoundStyleE2ESK_EENS1_15EpilogueDefaultEEEEEvvEEEEvNT_6ParamsE,"ax",@progbits
	.align	128
.text._ZN7cutlass13device_kernelINS_4gemm6kernel13GemmUniversalIN4cute5tupleIJiiiiEEENS1_10collective13CollectiveMmaINS1_34MainloopSm90TmaGmmaWarpSpecializedILi2ENS5_IJNS4_1CILi4EEENSA_ILi1EEESC_EEENS1_35KernelTmaWarpSpecializedCooperativeEEENS5_IJNSA_ILi256EEENSA_ILi64EEENSA_ILi128EEEEEENS_6half_tENS5_IJlSC_lEEESK_SL_NS4_8TiledMMAINS4_8MMA_AtomIJNS4_4SM904GMMA25MMA_64x64x16_F32F16F16_SSILNSP_5MajorE0ELSR_0ELNSP_7ScaleInE1ELSS_1EEEEEENS4_6LayoutINS5_IJNSA_ILi2EEESC_SC_EEENS5_IJSC_NSA_ILi0EEESY_EEEEENS5_IJNS4_10UnderscoreES11_S11_EEEEENS4_13SM90_TMA_LOADENS4_14ComposedLayoutINS4_7SwizzleILi3ELi4ELi3EEENS4_18smem_ptr_flag_bitsILi16EEENSV_INS5_IJNSA_ILi8EEESH_EEENS5_IJSH_SC_EEEEEEEvNS4_8identityENS4_23SM90_TMA_LOAD_MULTICASTES1E_vS1F_EENS_8epilogue10collective6detail29Sm90TmaWarpSpecializedAdapterINS1J_15DefaultEpilogueISK_SL_SL_NS1I_6thread17LinearCombinationISK_Li1EffLNS1N_9ScaleType4KindE0ELNS_15FloatRoundStyleE2ESK_EENS1_15EpilogueDefaultEEEEEvvEEEEvNT_6ParamsE:
        .type           _ZN7cutlass13device_kernelINS_4gemm6kernel13GemmUniversalIN4cute5tupleIJiiiiEEENS1_10collective13CollectiveMmaINS1_34MainloopSm90TmaGmmaWarpSpecializedILi2ENS5_IJNS4_1CILi4EEENSA_ILi1EEESC_EEENS1_35KernelTmaWarpSpecializedCooperativeEEENS5_IJNSA_ILi256EEENSA_ILi64EEENSA_ILi128EEEEEENS_6half_tENS5_IJlSC_lEEESK_SL_NS4_8TiledMMAINS4_8MMA_AtomIJNS4_4SM904GMMA25MMA_64x64x16_F32F16F16_SSILNSP_5MajorE0ELSR_0ELNSP_7ScaleInE1ELSS_1EEEEEENS4_6LayoutINS5_IJNSA_ILi2EEESC_SC_EEENS5_IJSC_NSA_ILi0EEESY_EEEEENS5_IJNS4_10UnderscoreES11_S11_EEEEENS4_13SM90_TMA_LOADENS4_14ComposedLayoutINS4_7SwizzleILi3ELi4ELi3EEENS4_18smem_ptr_flag_bitsILi16EEENSV_INS5_IJNSA_ILi8EEESH_EEENS5_IJSH_SC_EEEEEEEvNS4_8identityENS4_23SM90_TMA_LOAD_MULTICASTES1E_vS1F_EENS_8epilogue10collective6detail29Sm90TmaWarpSpecializedAdapterINS1J_15DefaultEpilogueISK_SL_SL_NS1I_6thread17LinearCombinationISK_Li1EffLNS1N_9ScaleType4KindE0ELNS_15FloatRoundStyleE2ESK_EENS1_15EpilogueDefaultEEEEEvvEEEEvNT_6ParamsE,@function
        .size           _ZN7cutlass13device_kernelINS_4gemm6kernel13GemmUniversalIN4cute5tupleIJiiiiEEENS1_10collective13CollectiveMmaINS1_34MainloopSm90TmaGmmaWarpSpecializedILi2ENS5_IJNS4_1CILi4EEENSA_ILi1EEESC_EEENS1_35KernelTmaWarpSpecializedCooperativeEEENS5_IJNSA_ILi256EEENSA_ILi64EEENSA_ILi128EEEEEENS_6half_tENS5_IJlSC_lEEESK_SL_NS4_8TiledMMAINS4_8MMA_AtomIJNS4_4SM904GMMA25MMA_64x64x16_F32F16F16_SSILNSP_5MajorE0ELSR_0ELNSP_7ScaleInE1ELSS_1EEEEEENS4_6LayoutINS5_IJNSA_ILi2EEESC_SC_EEENS5_IJSC_NSA_ILi0EEESY_EEEEENS5_IJNS4_10UnderscoreES11_S11_EEEEENS4_13SM90_TMA_LOADENS4_14ComposedLayoutINS4_7SwizzleILi3ELi4ELi3EEENS4_18smem_ptr_flag_bitsILi16EEENSV_INS5_IJNSA_ILi8EEESH_EEENS5_IJSH_SC_EEEEEEEvNS4_8identityENS4_23SM90_TMA_LOAD_MULTICASTES1E_vS1F_EENS_8epilogue10collective6detail29Sm90TmaWarpSpecializedAdapterINS1J_15DefaultEpilogueISK_SL_SL_NS1I_6thread17LinearCombinationISK_Li1EffLNS1N_9ScaleType4KindE0ELNS_15FloatRoundStyleE2ESK_EENS1_15EpilogueDefaultEEEEEvvEEEEvNT_6ParamsE,(.L_x_191 - _ZN7cutlass13device_kernelINS_4gemm6kernel13GemmUniversalIN4cute5tupleIJiiiiEEENS1_10collective13CollectiveMmaINS1_34MainloopSm90TmaGmmaWarpSpecializedILi2ENS5_IJNS4_1CILi4EEENSA_ILi1EEESC_EEENS1_35KernelTmaWarpSpecializedCooperativeEEENS5_IJNSA_ILi256EEENSA_ILi64EEENSA_ILi128EEEEEENS_6half_tENS5_IJlSC_lEEESK_SL_NS4_8TiledMMAINS4_8MMA_AtomIJNS4_4SM904GMMA25MMA_64x64x16_F32F16F16_SSILNSP_5MajorE0ELSR_0ELNSP_7ScaleInE1ELSS_1EEEEEENS4_6LayoutINS5_IJNSA_ILi2EEESC_SC_EEENS5_IJSC_NSA_ILi0EEESY_EEEEENS5_IJNS4_10UnderscoreES11_S11_EEEEENS4_13SM90_TMA_LOADENS4_14ComposedLayoutINS4_7SwizzleILi3ELi4ELi3EEENS4_18smem_ptr_flag_bitsILi16EEENSV_INS5_IJNSA_ILi8EEESH_EEENS5_IJSH_SC_EEEEEEEvNS4_8identityENS4_23SM90_TMA_LOAD_MULTICASTES1E_vS1F_EENS_8epilogue10collective6detail29Sm90TmaWarpSpecializedAdapterINS1J_15DefaultEpilogueISK_SL_SL_NS1I_6thread17LinearCombinationISK_Li1EffLNS1N_9ScaleType4KindE0ELNS_15FloatRoundStyleE2ESK_EENS1_15EpilogueDefaultEEEEEvvEEEEvNT_6ParamsE)
        .other          _ZN7cutlass13device_kernelINS_4gemm6kernel13GemmUniversalIN4cute5tupleIJiiiiEEENS1_10collective13CollectiveMmaINS1_34MainloopSm90TmaGmmaWarpSpecializedILi2ENS5_IJNS4_1CILi4EEENSA_ILi1EEESC_EEENS1_35KernelTmaWarpSpecializedCooperativeEEENS5_IJNSA_ILi256EEENSA_ILi64EEENSA_ILi128EEEEEENS_6half_tENS5_IJlSC_lEEESK_SL_NS4_8TiledMMAINS4_8MMA_AtomIJNS4_4SM904GMMA25MMA_64x64x16_F32F16F16_SSILNSP_5MajorE0ELSR_0ELNSP_7ScaleInE1ELSS_1EEEEEENS4_6LayoutINS5_IJNSA_ILi2EEESC_SC_EEENS5_IJSC_NSA_ILi0EEESY_EEEEENS5_IJNS4_10UnderscoreES11_S11_EEEEENS4_13SM90_TMA_LOADENS4_14ComposedLayoutINS4_7SwizzleILi3ELi4ELi3EEENS4_18smem_ptr_flag_bitsILi16EEENSV_INS5_IJNSA_ILi8EEESH_EEENS5_IJSH_SC_EEEEEEEvNS4_8identityENS4_23SM90_TMA_LOAD_MULTICASTES1E_vS1F_EENS_8epilogue10collective6detail29Sm90TmaWarpSpecializedAdapterINS1J_15DefaultEpilogueISK_SL_SL_NS1I_6thread17LinearCombinationISK_Li1EffLNS1N_9ScaleType4KindE0ELNS_15FloatRoundStyleE2ESK_EENS1_15EpilogueDefaultEEEEEvvEEEEvNT_6ParamsE,@"STO_CUDA_ENTRY STV_DEFAULT"
_ZN7cutlass13device_kernelINS_4gemm6kernel13GemmUniversalIN4cute5tupleIJiiiiEEENS1_10collective13CollectiveMmaINS1_34MainloopSm90TmaGmmaWarpSpecializedILi2ENS5_IJNS4_1CILi4EEENSA_ILi1EEESC_EEENS1_35KernelTmaWarpSpecializedCooperativeEEENS5_IJNSA_ILi256EEENSA_ILi64EEENSA_ILi128EEEEEENS_6half_tENS5_IJlSC_lEEESK_SL_NS4_8TiledMMAINS4_8MMA_AtomIJNS4_4SM904GMMA25MMA_64x64x16_F32F16F16_SSILNSP_5MajorE0ELSR_0ELNSP_7ScaleInE1ELSS_1EEEEEENS4_6LayoutINS5_IJNSA_ILi2EEESC_SC_EEENS5_IJSC_NSA_ILi0EEESY_EEEEENS5_IJNS4_10UnderscoreES11_S11_EEEEENS4_13SM90_TMA_LOADENS4_14ComposedLayoutINS4_7SwizzleILi3ELi4ELi3EEENS4_18smem_ptr_flag_bitsILi16EEENSV_INS5_IJNSA_ILi8EEESH_EEENS5_IJSH_SC_EEEEEEEvNS4_8identityENS4_23SM90_TMA_LOAD_MULTICASTES1E_vS1F_EENS_8epilogue10collective6detail29Sm90TmaWarpSpecializedAdapterINS1J_15DefaultEpilogueISK_SL_SL_NS1I_6thread17LinearCombinationISK_Li1EffLNS1N_9ScaleType4KindE0ELNS_15FloatRoundStyleE2ESK_EENS1_15EpilogueDefaultEEEEEvvEEEEvNT_6ParamsE:
[----:B------:R-:W0:Y:S01]  /*0000*/  LDC R1, c[0x0][0x28] ;  /* 0x00000a00ff017b82 */ /* 0x000e220000000800 */
[----:B------:R-:W1:Y:S01]  /*0010*/  S2R R98, SR_TID.X ;  /* 0x0000000000627919 */ /* 0x000e620000002100 */
[----:B------:R-:W-:Y:S01]  /*0020*/  ELECT P0, URZ, PT ;  /* 0x00000000003f782f */ /* 0x000fe20003800000 */
[----:B------:R-:W-:Y:S01]  /*0030*/  BSSY B0, `(.L_x_0) ;  /* 0x000000f000007945 */ /* 0x000fe20003800000 */
[--C-:B-1----:R-:W-:Y:S02]  /*0040*/  SHF.R.U32.HI R0, RZ, 0x5, R98.reuse ;  /* 0x00000005ff007819 */ /* 0x102fe40000011662 */
[----:B------:R-:W-:-:S03]  /*0050*/  SHF.R.U32.HI R6, RZ, 0x7, R98 ;  /* 0x00000007ff067819 */ /* 0x000fc60000011662 */
[----:B------:R-:W1:Y:S04]  /*0060*/  SHFL.IDX PT, R3, R0, RZ, 0x1f ;  /* 0x00001fff00037589 */ /* 0x000e6800000e0000 */
[----:B------:R2:W3:Y:S01]  /*0070*/  SHFL.IDX PT, R2, R6, RZ, 0x1f ;  /* 0x00001fff06027589 */ /* 0x0004e200000e0000 */
[----:B-1----:R-:W-:-:S13]  /*0080*/  ISETP.NE.OR P0, PT, R3, RZ, !P0 ;  /* 0x000000ff0300720c */ /* 0x002fda0004705670 */
[----:B0-23--:R-:W-:Y:S05]  /*0090*/  @P0 BRA `(.L_x_1) ;  /* 0x0000000000200947 */ /* 0x00dfea0003800000 */
[----:B------:R-:W-:Y:S02]  /*00a0*/  ULDC.64 UR4, c[0x0][0x198] ;  /* 0x0000660000047ab9 */ /* 0x000fe40000000a00 */
[----:B------:R-:W-:Y:S02]  /*00b0*/  UIADD3 UR6, UP0, UR4, 0xf0, URZ ;  /* 0x000000f004067890 */ /* 0x000fe4000ff1e03f */
[----:B------:R-:W-:Y:S02]  /*00c0*/  UIADD3 UR4, UP1, UR4, 0x1f0, URZ ;  /* 0x000001f004047890 */ /* 0x000fe4000ff3e03f */
[----:B------:R-:W-:Y:S02]  /*00d0*/  UIADD3.X UR7, URZ, UR5, URZ, UP0, !UPT ;  /* 0x000000053f077290 */ /* 0x000fe400087fe43f */
[----:B------:R-:W-:-:S07]  /*00e0*/  UIADD3.X UR5, URZ, UR5, URZ, UP1, !UPT ;  /* 0x000000053f057290 */ /* 0x000fce0008ffe43f */
[----:B------:R0:W-:Y:S02]  /*00f0*/  UTMACCTL.PF [UR6] ;  /* 0x00000000060079b9 */ /* 0x0001e40008040000 */
[----:B------:R0:W-:Y:S02]  /*0100*/  UTMACCTL.PF [UR4] ;  /* 0x00000000040079b9 */ /* 0x0001e40008040000 */
[----:B0-----:R-:W-:Y:S01]  /*0110*/  NOP ;  /* 0x0000000000007918 */ /* 0x001fe20000000000 */
.L_x_1:
[----:B------:R-:W-:Y:S05]  /*0120*/  BSYNC B0 ;  /* 0x0000000000007941 */ /* 0x000fea0003800000 */
.L_x_0:
[----:B------:R-:W0:Y:S01]  /*0130*/  SHFL.IDX PT, R5, R0, RZ, 0x1f ;  /* 0x00001fff00057589 */ /* 0x000e2200000e0000 */
[----:B------:R-:W-:-:S04]  /*0140*/  SHF.R.S32.HI R7, RZ, 0x1f, R98 ;  /* 0x0000001fff077819 */ /* 0x000fc80000011462 */
[----:B------:R-:W-:Y:S02]  /*0150*/  LEA.HI R7, R7, R98, RZ, 0x7 ;  /* 0x0000006207077211 */ /* 0x000fe400078f38ff */
[----:B0-----:R-:W-:-:S13]  /*0160*/  ISETP.NE.AND P0, PT, R5, RZ, PT ;  /* 0x000000ff0500720c */ /* 0x001fda0003f05270 */
[----:B------:R-:W-:Y:S05]  /*0170*/  @P0 BRA `(.L_x_2) ;  /* 0x0000000000480947 */ /* 0x000fea0003800000 */
[----:B------:R-:W0:Y:S01]  /*0180*/  S2UR UR8, SR_CgaCtaId ;  /* 0x00000000000879c3 */ /* 0x000e220000008800 */
[----:B------:R-:W-:Y:S01]  /*0190*/  UMOV UR4, 0x400 ;  /* 0x0000040000047882 */ /* 0x000fe20000000000 */
[----:B------:R-:W-:Y:S01]  /*01a0*/  UMOV UR5, 0x1 ;  /* 0x0000000100057882 */ /* 0x000fe20000000000 */
[----:B------:R-:W-:Y:S01]  /*01b0*/  UMOV UR6, 0x8 ;  /* 0x0000000800067882 */ /* 0x000fe20000000000 */
[----:B------:R-:W-:Y:S01]  /*01c0*/  ELECT P0, URZ, PT ;  /* 0x00000000003f782f */ /* 0x000fe20003800000 */
[----:B------:R-:W-:-:S04]  /*01d0*/  UIADD3 UR6, -UR6, 0x100000, URZ ;  /* 0x0010000006067890 */ /* 0x000fc8000fffe13f */
[----:B------:R-:W-:Y:S02]  /*01e0*/  USHF.L.U32 UR7, UR6, 0xb, URZ ;  /* 0x0000000b06077899 */ /* 0x000fe4000800063f */
[----:B------:R-:W-:Y:S02]  /*01f0*/  USHF.L.U32 UR6, UR6, 0x1, URZ ;  /* 0x0000000106067899 */ /* 0x000fe4000800063f */
[----:B0-----:R-:W-:Y:S02]  /*0200*/  ULEA UR8, UR8, UR4, 0x18 ;  /* 0x0000000408087291 */ /* 0x001fe4000f8ec03f */
[----:B------:R-:W-:-:S04]  /*0210*/  UIADD3 UR4, -UR5, 0x100000, URZ ;  /* 0x0010000005047890 */ /* 0x000fc8000fffe13f */
[----:B------:R-:W-:Y:S02]  /*0220*/  USHF.L.U32 UR5, UR4, 0xb, URZ ;  /* 0x0000000b04057899 */ /* 0x000fe4000800063f */
[----:B------:R-:W-:Y:S01]  /*0230*/  USHF.L.U32 UR4, UR4, 0x1, URZ ;  /* 0x0000000104047899 */ /* 0x000fe2000800063f */
[----:B------:R-:W0:Y:S11]  /*0240*/  FENCE.VIEW.ASYNC.S ;  /* 0x00000000000073c6 */ /* 0x000e360000000000 */
[----:B0-----:R0:W1:Y:S01]  /*0250*/  SYNCS.EXCH.64 URZ, [UR8], UR4 ;  /* 0x00000004083f75b2 */ /* 0x0010620008000100 */
[----:B------:R0:W2:Y:S01]  /*0260*/  SYNCS.EXCH.64 URZ, [UR8+0x10], UR6 ;  /* 0x00001006083f75b2 */ /* 0x0000a20008000100 */
[----:B------:R0:W3:Y:S01]  /*0270*/  SYNCS.EXCH.64 URZ, [UR8+0x8], UR4 ;  /* 0x00000804083f75b2 */ /* 0x0000e20008000100 */
[----:B------:R0:W4:Y:S01]  /*0280*/  SYNCS.EXCH.64 URZ, [UR8+0x18], UR6 ;  /* 0x00001806083f75b2 */ /* 0x0001220008000100 */
[----:B------:R-:W-:Y:S01]  /*0290*/  NOP ;  /* 0x0000000000007918 */ /* 0x000fe20000000000 */
.L_x_2:
[----:B0-----:R-:W0:Y:S01]  /*02a0*/  S2UR UR8, SR_CTAID.X ;  /* 0x00000000000879c3 */ /* 0x001e220000002500 */
[----:B------:R-:W-:Y:S01]  /*02b0*/  LOP3.LUT R7, R7, 0xffffff80, RZ, 0xc0, !PT ;  /* 0xffffff8007077812 */ /* 0x000fe200078ec0ff */
[----:B------:R-:W5:Y:S01]  /*02c0*/  SHFL.IDX PT, R0, R0, RZ, 0x1f ;  /* 0x00001fff00007589 */ /* 0x000f6200000e0000 */
[----:B------:R-:W-:Y:S01]  /*02d0*/  SHF.R.S32.HI R12, RZ, 0x1f, R5 ;  /* 0x0000001fff0c7819 */ /* 0x000fe20000011405 */
[----:B------:R-:W-:Y:S01]  /*02e0*/  ULDC UR4, c[0x0][0x150] ;  /* 0x0000540000047ab9 */ /* 0x000fe20000000800 */
[----:B------:R-:W-:Y:S01]  /*02f0*/  ELECT P0, URZ, PT ;  /* 0x00000000003f782f */ /* 0x000fe20003800000 */
[----:B------:R-:W-:Y:S01]  /*0300*/  IMAD.IADD R8, R98, 0x1, -R7 ;  /* 0x0000000162087824 */ /* 0x000fe200078e0a07 */
[----:B------:R-:W1:Y:S01]  /*0310*/  S2R R4, SR_CTAID.Y ;  /* 0x0000000000047919 */ /* 0x000e620000002600 */
[----:B------:R-:W-:Y:S01]  /*0320*/  LEA.HI R12, R12, R5, RZ, 0x2 ;  /* 0x000000050c0c7211 */ /* 0x000fe200078f10ff */
[----:B------:R-:W2:Y:S01]  /*0330*/  LDC R13, c[0x0][0x144] ;  /* 0x00005100ff0d7b82 */ /* 0x000ea20000000800 */
[----:B------:R-:W-:Y:S01]  /*0340*/  NOP ;  /* 0x0000000000007918 */ /* 0x000fe20000000000 */
[----:B------:R-:W-:Y:S01]  /*0350*/  SHF.R.S32.HI R7, RZ, 0x1f, R8 ;  /* 0x0000001fff077819 */ /* 0x000fe20000011408 */
[----:B------:R-:W-:Y:S01]  /*0360*/  NOP ;  /* 0x0000000000007918 */ /* 0x000fe20000000000 */
[----:B------:R-:W-:Y:S01]  /*0370*/  LOP3.LUT R12, R12, 0x3ffffffc, RZ, 0xc0, !PT ;  /* 0x3ffffffc0c0c7812 */ /* 0x000fe200078ec0ff */
[----:B------:R-:W-:Y:S01]  /*0380*/  IMAD.MOV.U32 R22, RZ, RZ, 0x1 ;  /* 0x00000001ff167424 */ /* 0x000fe200078e00ff */
[----:B------:R-:W-:-:S02]  /*0390*/  LEA.HI R7, R7, R8, RZ, 0x3 ;  /* 0x0000000807077211 */ /* 0x000fc400078f18ff */
[----:B------:R-:W3:Y:S01]  /*03a0*/  LDC R14, c[0x0][0x140] ;  /* 0x00005000ff0e7b82 */ /* 0x000ee20000000800 */
[----:B------:R-:W-:Y:S02]  /*03b0*/  ISETP.NE.AND P3, PT, R2, RZ, PT ;  /* 0x000000ff0200720c */ /* 0x000fe40003f65270 */
[--C-:B------:R-:W-:Y:S02]  /*03c0*/  SHF.R.S32.HI R9, RZ, 0x3, R7.reuse ;  /* 0x00000003ff097819 */ /* 0x100fe40000011407 */
[----:B------:R-:W-:Y:S02]  /*03d0*/  SHF.R.S32.HI R10, RZ, 0x1f, R7 ;  /* 0x0000001fff0a7819 */ /* 0x000fe40000011407 */
[----:B0-----:R-:W-:Y:S02]  /*03e0*/  I2FP.F32.U32 R7, UR8 ;  /* 0x0000000800077c45 */ /* 0x001fe40008201000 */
[----:B------:R-:W-:Y:S02]  /*03f0*/  LEA.HI R10, R10, R9, RZ, 0x2 ;  /* 0x000000090a0a7211 */ /* 0x000fe400078f10ff */
[----:B-----5:R-:W-:Y:S01]  /*0400*/  ISETP.NE.OR P0, PT, R0, RZ, !P0 ;  /* 0x000000ff0000720c */ /* 0x020fe20004705670 */
[----:B------:R-:W-:Y:S01]  /*0410*/  FMUL R11, R7, UR4 ;  /* 0x00000004070b7c20 */ /* 0x000fe20008400000 */
[----:B------:R-:W-:Y:S01]  /*0420*/  LOP3.LUT R10, R10, 0xfffffffc, RZ, 0xc0, !PT ;  /* 0xfffffffc0a0a7812 */ /* 0x000fe200078ec0ff */
[----:B------:R-:W-:Y:S01]  /*0430*/  IMAD.IADD R7, R5, 0x1, -R12 ;  /* 0x0000000105077824 */ /* 0x000fe200078e0a0c */
[----:B------:R-:W-:-:S03]  /*0440*/  ULDC UR4, c[0x0][0x154] ;  /* 0x0000550000047ab9 */ /* 0x000fc60000000800 */
[----:B------:R-:W0:Y:S01]  /*0450*/  F2I.U32.TRUNC.NTZ R11, R11 ;  /* 0x0000000b000b7305 */ /* 0x000e22000020f000 */
[----:B------:R-:W-:Y:S02]  /*0460*/  IMAD.IADD R10, R9, 0x1, -R10 ;  /* 0x00000001090a7824 */ /* 0x000fe400078e0a0a */
[----:B------:R-:W5:Y:S02]  /*0470*/  LDC R9, c[0x0][0x148] ;  /* 0x00005200ff097b82 */ /* 0x000f640000000800 */
[----:B------:R-:W-:Y:S01]  /*0480*/  IMAD R10, R7, 0x4, R10 ;  /* 0x00000004070a7824 */ /* 0x000fe200078e020a */
[----:B------:R-:W-:Y:S01]  /*0490*/  VOTEU.ALL UP0, P0 ;  /* 0x00000000003f7886 */ /* 0x000fe20000000000 */
[----:B---3--:R-:W-:Y:S01]  /*04a0*/  ISETP.EQ.U32.AND P2, PT, R14, 0x1, PT ;  /* 0x000000010e00780c */ /* 0x008fe20003f42070 */
[----:B------:R-:W-:Y:S01]  /*04b0*/  VOTEU.ALL UP1, P0 ;  /* 0x00000000003f7886 */ /* 0x000fe20000020000 */
[----:B------:R-:W-:Y:S01]  /*04c0*/  IMAD.SHL.U32 R19, R10, 0x4, RZ ;  /* 0x000000040a137824 */ /* 0x000fe200078e00ff */
[----:B------:R-:W-:Y:S01]  /*04d0*/  SHF.R.S32.HI R7, RZ, 0x1f, R10 ;  /* 0x0000001fff077819 */ /* 0x000fe2000001140a */
[----:B------:R-:W3:Y:S01]  /*04e0*/  @!UP0 S2UR UR7, SR_CgaCtaId ;  /* 0x00000000000789c3 */ /* 0x000ee20000008800 */
[----:B------:R-:W-:-:S02]  /*04f0*/  @!UP0 UMOV UR6, 0x400 ;  /* 0x0000040000068882 */ /* 0x000fc40000000000 */
[----:B------:R-:W-:Y:S01]  /*0500*/  LEA.HI R0, R7, R10, RZ, 0x2 ;  /* 0x0000000a07007211 */ /* 0x000fe200078f10ff */
[----:B0-----:R-:W-:Y:S01]  /*0510*/  IMAD.MOV R12, RZ, RZ, -R11 ;  /* 0x000000ffff0c7224 */ /* 0x001fe200078e0a0b */
[----:B------:R-:W-:Y:S02]  /*0520*/  LOP3.LUT R19, R10, 0xc, R19, 0x78, !PT ;  /* 0x0000000c0a137812 */ /* 0x000fe400078e7813 */
[----:B------:R-:W-:Y:S01]  /*0530*/  LOP3.LUT R11, R0, 0xfffffffc, RZ, 0xc0, !PT ;  /* 0xfffffffc000b7812 */ /* 0x000fe200078ec0ff */
[----:B--2---:R-:W-:Y:S01]  /*0540*/  IMAD R7, R13, R12, UR8 ;  /* 0x000000080d077e24 */ /* 0x004fe2000f8e020c */
[----:B-1----:R-:W-:Y:S02]  /*0550*/  I2FP.F32.U32 R13, R4 ;  /* 0x00000004000d7245 */ /* 0x002fe40000201000 */
[----:B------:R-:W-:Y:S01]  /*0560*/  SHF.R.S32.HI R0, RZ, 0x1f, R3 ;  /* 0x0000001fff007819 */ /* 0x000fe20000011403 */
[----:B------:R-:W-:Y:S02]  /*0570*/  IMAD.IADD R12, R10, 0x1, -R11 ;  /* 0x000000010a0c7824 */ /* 0x000fe400078e0a0b */
[----:B------:R-:W-:Y:S01]  /*0580*/  FMUL R13, R13, UR4 ;  /* 0x000000040d0d7c20 */ /* 0x000fe20008400000 */
[----:B------:R-:W-:Y:S01]  /*0590*/  LEA.HI R0, R0, R3, RZ, 0x2 ;  /* 0x0000000300007211 */ /* 0x000fe200078f10ff */
[----:B------:R-:W-:Y:S01]  /*05a0*/  UMOV UR4, 0x20 ;  /* 0x0000002000047882 */ /* 0x000fe20000000000 */
[----:B------:R-:W-:Y:S01]  /*05b0*/  ISETP.NE.AND P4, PT, R12, R7, PT ;  /* 0x000000070c00720c */ /* 0x000fe20003f85270 */
[----:B------:R-:W-:-:S04]  /*05c0*/  @!UP0 UIADD3 UR4, -UR4, 0x100000, URZ ;  /* 0x0010000004048890 */ /* 0x000fc8000fffe13f */
[----:B------:R-:W-:Y:S02]  /*05d0*/  @!UP0 USHF.L.U32 UR5, UR4, 0xb, URZ ;  /* 0x0000000b04058899 */ /* 0x000fe4000800063f */
[----:B------:R-:W-:Y:S01]  /*05e0*/  @!UP0 USHF.L.U32 UR4, UR4, 0x1, URZ ;  /* 0x0000000104048899 */ /* 0x000fe2000800063f */
[----:B------:R-:W-:Y:S01]  /*05f0*/  LOP3.LUT R0, R0, 0xfffffffc, RZ, 0xc0, !PT ;  /* 0xfffffffc00007812 */ /* 0x000fe200078ec0ff */
[----:B------:R-:W0:Y:S04]  /*0600*/  F2I.U32.TRUNC.NTZ R13, R13 ;  /* 0x0000000d000d7305 */ /* 0x000e28000020f000 */
[----:B------:R-:W-:Y:S01]  /*0610*/  IMAD.IADD R3, R3, 0x1, -R0 ;  /* 0x0000000103037824 */ /* 0x000fe200078e0a00 */
[----:B---3--:R-:W-:Y:S01]  /*0620*/  @!UP0 ULEA UR6, UR7, UR6, 0x18 ;  /* 0x0000000607068291 */ /* 0x008fe2000f8ec03f */
[----:B------:R-:W-:Y:S01]  /*0630*/  VOTEU.ALL UP0, P0 ;  /* 0x00000000003f7886 */ /* 0x000fe20000000000 */
[----:B------:R-:W-:Y:S01]  /*0640*/  LOP3.LUT P0, RZ, R8, 0x7, RZ, 0xc0, !PT ;  /* 0x0000000708ff7812 */ /* 0x000fe2000780c0ff */
[----:B------:R-:W-:Y:S01]  /*0650*/  VIADD R8, R2, 0xffffffff ;  /* 0xffffffff02087836 */ /* 0x000fe20000000000 */
[----:B------:R-:W-:-:S02]  /*0660*/  @P4 SHF.R.S32.HI R0, RZ, 0x1f, R19 ;  /* 0x0000001fff004819 */ /* 0x000fc40000011413 */
[C---:B------:R-:W-:Y:S02]  /*0670*/  ISETP.NE.AND P1, PT, R3.reuse, 0x3, PT ;  /* 0x000000030300780c */ /* 0x040fe40003f25270 */
[----:B------:R-:W-:Y:S01]  /*0680*/  @P4 LEA.HI R0, R0, R19, RZ, 0x2 ;  /* 0x0000001300004211 */ /* 0x000fe200078f10ff */
[----:B0-----:R-:W-:Y:S01]  /*0690*/  IMAD.MOV R24, RZ, RZ, -R13 ;  /* 0x000000ffff187224 */ /* 0x001fe200078e0a0d */
[----:B------:R-:W-:Y:S01]  /*06a0*/  ISETP.EQ.OR P1, PT, R3, RZ, !P1 ;  /* 0x000000ff0300720c */ /* 0x000fe20004f22670 */
[----:B------:R-:W0:Y:S02]  /*06b0*/  FENCE.VIEW.ASYNC.S ;  /* 0x00000000000073c6 */ /* 0x000e240000000000 */
[----:B0-----:R0:W1:Y:S01]  /*06c0*/  @!UP0 SYNCS.EXCH.64 URZ, [UR6+0x30], UR4 ;  /* 0x00003004063f85b2 */ /* 0x0010620008000100 */
[----:B------:R-:W-:Y:S01]  /*06d0*/  @P4 SHF.R.S32.HI R0, RZ, 0x2, R0 ;  /* 0x00000002ff004819 */ /* 0x000fe20000011400 */
[----:B-----5:R-:W-:Y:S01]  /*06e0*/  IMAD R11, R9, R24, R4 ;  /* 0x00000018090b7224 */ /* 0x020fe200078e0204 */
[----:B------:R-:W-:-:S02]  /*06f0*/  ISETP.LT.U32.AND P0, PT, R19, 0x4, !P0 ;  /* 0x000000041300780c */ /* 0x000fc40004701070 */
[----:B------:R-:W-:Y:S02]  /*0700*/  ISETP.EQ.AND P1, PT, R2, RZ, P1 ;  /* 0x000000ff0200720c */ /* 0x000fe40000f22270 */
[----:B------:R-:W-:Y:S02]  /*0710*/  @P4 ISETP.NE.AND P5, PT, R0, R11, PT ;  /* 0x0000000b0000420c */ /* 0x000fe40003fa5270 */
[----:B------:R-:W-:Y:S02]  /*0720*/  ISETP.GE.U32.AND P6, PT, R8, 0x2, PT ;  /* 0x000000020800780c */ /* 0x000fe40003fc6070 */
[----:B------:R-:W-:Y:S02]  /*0730*/  SEL R11, RZ, 0x1, !P0 ;  /* 0x00000001ff0b7807 */ /* 0x000fe40004000000 */
[----:B------:R-:W-:Y:S02]  /*0740*/  @P4 SEL R22, RZ, 0x1, P5 ;  /* 0x00000001ff164807 */ /* 0x000fe40002800000 */
[----:B------:R-:W-:Y:S01]  /*0750*/  SEL R18, RZ, 0x1, !P1 ;  /* 0x00000001ff127807 */ /* 0x000fe20004800000 */
[----:B------:R0:W2:Y:S01]  /*0760*/  @!UP1 SYNCS.EXCH.64 URZ, [UR6+0x38], UR4 ;  /* 0x00003804063f95b2 */ /* 0x0000a20008000100 */
[----:B------:R-:W-:Y:S01]  /*0770*/  LOP3.LUT R22, R22, R11, RZ, 0xc0, !PT ;  /* 0x0000000b16167212 */ /* 0x000fe200078ec0ff */
[----:B------:R-:W-:Y:S01]  /*0780*/  NOP ;  /* 0x0000000000007918 */ /* 0x000fe20000000000 */
[----:B------:R-:W-:-:S02]  /*0790*/  LOP3.LUT R0, R98, 0x7f, RZ, 0xc0, !PT ;  /* 0x0000007f62007812 */ /* 0x000fc400078ec0ff */
[----:B------:R-:W-:Y:S01]  /*07a0*/  SEL R18, R18, 0x2, P6 ;  /* 0x0000000212127807 */ /* 0x000fe20003000000 */
[----:B0-----:R-:W-:Y:S06]  /*07b0*/  @!P2 BRA `(.L_x_3) ;  /* 0x000000000008a947 */ /* 0x001fec0003800000 */
[----:B-12-4-:R-:W-:Y:S01]  /*07c0*/  UCGABAR_ARV ;  /* 0x00000000000079c7 */ /* 0x016fe20008000000 */
[----:B------:R-:W-:Y:S05]  /*07d0*/  BRA `(.L_x_4) ;  /* 0x0000000000047947 */ /* 0x000fea0003800000 */
.L_x_3:
[----:B-12-4-:R-:W-:Y:S01]  /*07e0*/  NOP ;  /* 0x0000000000007918 */ /* 0x016fe20000000000 */
.L_x_4:
[----:B------:R-:W0:Y:S01]  /*07f0*/  LDC R2, c[0x0][0x65c] ;  /* 0x00019700ff027b82 */ /* 0x000e220000000800 */
[----:B------:R-:W-:Y:S01]  /*0800*/  LOP3.LUT R5, R5, 0xfffff7ff, RZ, 0xc0, !PT ;  /* 0xfffff7ff05057812 */ /* 0x000fe200078ec0ff */
[----:B------:R-:W-:Y:S02]  /*0810*/  IMAD.U32 R10, RZ, RZ, UR8 ;  /* 0x00000008ff0a7e24 */ /* 0x000fe4000f8e00ff */
[----:B------:R-:W-:Y:S01]  /*0820*/  IMAD.MOV.U32 R11, RZ, RZ, RZ ;  /* 0x000000ffff0b7224 */ /* 0x000fe200078e00ff */
[----:B0-----:R-:W-:-:S13]  /*0830*/  ISETP.NE.AND P1, PT, R2, 0x1, PT ;  /* 0x000000010200780c */ /* 0x001fda0003f25270 */
[----:B------:R-:W0:Y:S01]  /*0840*/  @P1 LDC R17, c[0x0][0x10] ;  /* 0x00000400ff111b82 */ /* 0x000e220000000800 */
[----:B------:R-:W-:Y:S01]  /*0850*/  @P1 LOP3.LUT R5, R5, 0x800, RZ, 0xfc, !PT ;  /* 0x0000080005051812 */ /* 0x000fe200078efcff */
[----:B------:R-:W-:Y:S02]  /*0860*/  @P1 IMAD.MOV.U32 R5, RZ, RZ, RZ ;  /* 0x000000ffff051224 */ /* 0x000fe400078e00ff */
[----:B------:R-:W-:-:S04]  /*0870*/  @P1 IMAD.MOV.U32 R15, RZ, RZ, RZ ;  /* 0x000000ffff0f1224 */ /* 0x000fc800078e00ff */
[----:B------:R-:W1:Y:S01]  /*0880*/  @!P1 LDC R13, c[0x0][0xc] ;  /* 0x00000300ff0d9b82 */ /* 0x000e620000000800 */
[----:B------:R-:W-:Y:S01]  /*0890*/  ULDC UR4, c[0x0][0xc] ;  /* 0x0000030000047ab9 */ /* 0x000fe20000000800 */
[----:B------:R-:W-:Y:S01]  /*08a0*/  ULDC UR5, c[0x0][0x10] ;  /* 0x0000040000057ab9 */ /* 0x000fe20000000800 */
[----:B------:R-:W-:Y:S01]  /*08b0*/  ULDC UR6, c[0x0][0x14] ;  /* 0x0000050000067ab9 */ /* 0x000fe20000000800 */
[----:B------:R-:W-:-:S04]  /*08c0*/  UIMAD.WIDE.U32 UR4, UR4, UR5, URZ ;  /* 0x00000005040472a5 */ /* 0x000fc8000f8e003f */
[----:B------:R-:W-:Y:S02]  /*08d0*/  UIMAD.WIDE.U32 UR38, UR4, UR6, URZ ;  /* 0x00000006042672a5 */ /* 0x000fe4000f8e003f */
[----:B------:R-:W-:-:S04]  /*08e0*/  UIMAD UR41, UR5, UR6, URZ ;  /* 0x00000006052972a4 */ /* 0x000fc8000f8e023f */
[----:B------:R-:W-:Y:S01]  /*08f0*/  UIADD3 UR41, UR39, UR41, URZ ;  /* 0x0000002927297290 */ /* 0x000fe2000fffe03f */
[----:B0-----:R-:W-:-:S04]  /*0900*/  @P1 IMAD.WIDE.U32 R16, R17, UR8, R4 ;  /* 0x0000000811101c25 */ /* 0x001fc8000f8e0004 */
[----:B------:R-:W-:Y:S02]  /*0910*/  @P1 IMAD.IADD R17, R17, 0x1, R15 ;  /* 0x0000000111111824 */ /* 0x000fe400078e020f */
[----:B-1----:R-:W-:-:S04]  /*0920*/  @!P1 IMAD.WIDE.U32 R10, R4, R13, R10 ;  /* 0x0000000d040a9225 */ /* 0x002fc800078e000a */
[----:B------:R-:W-:Y:S02]  /*0930*/  @!P1 IMAD.MOV.U32 R16, RZ, RZ, R10 ;  /* 0x000000ffff109224 */ /* 0x000fe400078e000a */
[----:B------:R-:W-:Y:S01]  /*0940*/  @!P1 IMAD.MOV.U32 R17, RZ, RZ, R11 ;  /* 0x000000ffff119224 */ /* 0x000fe200078e000b */
[----:B------:R-:W-:Y:S06]  /*0950*/  @!P2 BRA `(.L_x_5) ;  /* 0x00000000000ca947 */ /* 0x000fec0003800000 */
[----:B------:R-:W-:Y:S01]  /*0960*/  UCGABAR_WAIT ;  /* 0x0000000000007dc7 */ /* 0x000fe20008000000 */
[----:B------:R-:W-:Y:S01]  /*0970*/  CCTL.IVALL ;  /* 0x00000000ff00798f */ /* 0x000fe20002000000 */
[----:B------:R-:W-:Y:S05]  /*0980*/  BRA `(.L_x_6) ;  /* 0x0000000000047947 */ /* 0x000fea0003800000 */
.L_x_5:
[----:B------:R-:W-:Y:S06]  /*0990*/  BAR.SYNC.DEFER_BLOCKING 0x0 ;  /* 0x0000000000007b1d */ /* 0x000fec0000010000 */
.L_x_6:
[----:B------:R-:W-:Y:S05]  /*09a0*/  @!P3 BRA `(.L_x_7) ;  /* 0x000000700084b947 */ /* 0x000fea0003800000 */
[----:B------:R-:W-:-:S13]  /*09b0*/  ISETP.GT.U32.AND P0, PT, R8, 0x1, PT ;  /* 0x000000010800780c */ /* 0x000fda0003f04070 */
[----:B------:R-:W-:Y:S05]  /*09c0*/  @P0 EXIT ;  /* 0x000000000000094d */ /* 0x000fea0003800000 */
[----:B------:R-:W-:Y:S01]  /*09d0*/  ULDC.64 UR4, c[0x0][0x650] ;  /* 0x0001940000047ab9 */ /* 0x000fe20000000a00 */
[----:B------:R-:W-:Y:S01]  /*09e0*/  PRMT R3, RZ, 0x7610, R3 ;  /* 0x00007610ff037816 */ /* 0x000fe20000000003 */
[----:B------:R-:W-:Y:S01]  /*09f0*/  IMAD.MOV.U32 R111, RZ, RZ, -0x1 ;  /* 0xffffffffff6f7424 */ /* 0x000fe200078e00ff */
[----:B------:R-:W-:Y:S01]  /*0a00*/  ISETP.GE.U32.AND P0, PT, R16, UR4, PT ;  /* 0x0000000410007c0c */ /* 0x000fe2000bf06070 */
[----:B------:R-:W-:Y:S02]  /*0a10*/  IMAD.MOV.U32 R103, RZ, RZ, -0x1 ;  /* 0xffffffffff677424 */ /* 0x000fe400078e00ff */
[----:B------:R-:W-:Y:S01]  /*0a20*/  IMAD.MOV.U32 R23, RZ, RZ, -0x1 ;  /* 0xffffffffff177424 */ /* 0x000fe200078e00ff */
[----:B------:R-:W-:-:S13]  /*0a30*/  ISETP.GE.U32.AND.EX P0, PT, R17, UR5, PT, P0 ;  /* 0x0000000511007c0c */ /* 0x000fda000bf06100 */
[----:B------:R-:W-:Y:S05]  /*0a40*/  @P0 BRA `(.L_x_8) ;  /* 0x00000004002c0947 */ /* 0x000fea0003800000 */
[----:B------:R-:W0:Y:S01]  /*0a50*/  LDC.64 R26, c[0x0][0x628] ;  /* 0x00018a00ff1a7b82 */ /* 0x000e220000000a00 */
[----:B------:R-:W-:Y:S02]  /*0a60*/  IMAD.MOV.U32 R10, RZ, RZ, R16 ;  /* 0x000000ffff0a7224 */ /* 0x000fe400078e0010 */
[----:B------:R-:W-:-:S05]  /*0a70*/  IMAD.MOV.U32 R11, RZ, RZ, R17 ;  /* 0x000000ffff0b7224 */ /* 0x000fca00078e0011 */
[----:B------:R-:W1:Y:S08]  /*0a80*/  LDC R8, c[0x0][0x630] ;  /* 0x00018c00ff087b82 */ /* 0x000e700000000800 */
[----:B------:R-:W2:Y:S01]  /*0a90*/  LDC.64 R28, c[0x0][0x620] ;  /* 0x00018800ff1c7b82 */ /* 0x000ea20000000a00 */
[----:B0-----:R-:W-:-:S04]  /*0aa0*/  ISETP.NE.U32.AND P0, PT, R26, RZ, PT ;  /* 0x000000ff1a00720c */ /* 0x001fc80003f05070 */
[----:B------:R-:W-:-:S13]  /*0ab0*/  ISETP.NE.AND.EX P0, PT, R27, RZ, PT, P0 ;  /* 0x000000ff1b00720c */ /* 0x000fda0003f05300 */
[----:B-12---:R-:W-:Y:S05]  /*0ac0*/  @!P0 BRA `(.L_x_9) ;  /* 0x0000000000288947 */ /* 0x006fea0003800000 */
[----:B------:R-:W0:Y:S02]  /*0ad0*/  LDC R3, c[0x0][0x634] ;  /* 0x00018d00ff037b82 */ /* 0x000e240000000800 */
[----:B0-----:R-:W-:-:S05]  /*0ae0*/  IADD3 R3, P0, R16, R3, RZ ;  /* 0x0000000310037210 */ /* 0x001fca0007f1e0ff */
[----:B------:R-:W-:-:S04]  /*0af0*/  IMAD.X R21, RZ, RZ, R17, P0 ;  /* 0x000000ffff157224 */ /* 0x000fc800000e0611 */
[----:B------:R-:W-:-:S04]  /*0b00*/  IMAD.WIDE.U32 R10, R21, R26, RZ ;  /* 0x0000001a150a7225 */ /* 0x000fc800078e00ff */
[----:B------:R-:W-:-:S04]  /*0b10*/  IMAD.WIDE.U32 R12, P0, R3, R27, R10 ;  /* 0x0000001b030c7225 */ /* 0x000fc8000780000a */
[----:B------:R-:W-:-:S04]  /*0b20*/  IMAD.WIDE.U32 R10, R3, R26, RZ ;  /* 0x0000001a030a7225 */ /* 0x000fc800078e00ff */
[----:B------:R-:W-:Y:S01]  /*0b30*/  IMAD.X R15, RZ, RZ, RZ, P0 ;  /* 0x000000ffff0f7224 */ /* 0x000fe200000e06ff */
[----:B------:R-:W-:Y:S01]  /*0b40*/  IADD3 RZ, P0, R11, R12, RZ ;  /* 0x0000000c0bff7210 */ /* 0x000fe20007f1e0ff */
[----:B------:R-:W-:-:S04]  /*0b50*/  IMAD.MOV.U32 R14, RZ, RZ, R13 ;  /* 0x000000ffff0e7224 */ /* 0x000fc800078e000d */
[----:B------:R-:W-:-:S08]  /*0b60*/  IMAD.WIDE.U32.X R10, R21, R27, R14, P0 ;  /* 0x0000001b150a7225 */ /* 0x000fd000000e040e */
.L_x_9:
[----:B------:R-:W0:Y:S01]  /*0b70*/  LDC.64 R32, c[0x0][0x640] ;  /* 0x00019000ff207b82 */ /* 0x000e220000000a00 */
[--C-:B------:R-:W-:Y:S01]  /*0b80*/  SHF.R.U64 R27, R10, R8, R11.reuse ;  /* 0x000000080a1b7219 */ /* 0x100fe2000000120b */
[----:B------:R-:W-:Y:S01]  /*0b90*/  IMAD R24, R9, R24, R4 ;  /* 0x0000001809187224 */ /* 0x000fe200078e0204 */
[----:B------:R-:W-:Y:S01]  /*0ba0*/  SHF.R.U32.HI R3, RZ, R8, R11 ;  /* 0x00000008ff037219 */ /* 0x000fe2000001160b */
[----:B------:R-:W-:Y:S01]  /*0bb0*/  IMAD.MOV.U32 R23, RZ, RZ, 0x1 ;  /* 0x00000001ff177424 */ /* 0x000fe200078e00ff */
[----:B------:R-:W-:-:S03]  /*0bc0*/  IADD3 R5, P0, RZ, -R27, RZ ;  /* 0x8000001bff057210 */ /* 0x000fc60007f1e0ff */
[----:B------:R-:W1:Y:S02]  /*0bd0*/  LDC R12, c[0x0][0x618] ;  /* 0x00018600ff0c7b82 */ /* 0x000e640000000800 */
[----:B------:R-:W-:Y:S02]  /*0be0*/  IMAD.X R3, RZ, RZ, ~R3, P0 ;  /* 0x000000ffff037224 */ /* 0x000fe400000e0e03 */
[----:B------:R-:W-:-:S04]  /*0bf0*/  IMAD.WIDE.U32 R10, R5, R28, R16 ;  /* 0x0000001c050a7225 */ /* 0x000fc800078e0010 */
[----:B------:R-:W2:Y:S01]  /*0c00*/  LDC R20, c[0x0][0x608] ;  /* 0x00018200ff147b82 */ /* 0x000ea20000000800 */
[----:B------:R-:W-:Y:S02]  /*0c10*/  IMAD R8, R3, R28, RZ ;  /* 0x0000001c03087224 */ /* 0x000fe400078e02ff */
[----:B------:R-:W-:Y:S02]  /*0c20*/  IMAD.MOV.U32 R3, RZ, RZ, -0x1 ;  /* 0xffffffffff037424 */ /* 0x000fe400078e00ff */
[----:B------:R-:W-:-:S03]  /*0c30*/  IMAD R5, R5, R29, R8 ;  /* 0x0000001d05057224 */ /* 0x000fc600078e0208 */
[----:B------:R-:W3:Y:S01]  /*0c40*/  LDC R30, c[0x0][0x658] ;  /* 0x00019600ff1e7b82 */ /* 0x000ee20000000800 */
[----:B------:R-:W-:Y:S01]  /*0c50*/  IMAD.IADD R5, R11, 0x1, R5 ;  /* 0x000000010b057824 */ /* 0x000fe200078e0205 */
[----:B0-----:R-:W-:-:S04]  /*0c60*/  ISETP.NE.U32.AND P0, PT, R32, RZ, PT ;  /* 0x000000ff2000720c */ /* 0x001fc80003f05070 */
[----:B------:R-:W-:Y:S02]  /*0c70*/  ISETP.NE.AND.EX P0, PT, R33, RZ, PT, P0 ;  /* 0x000000ff2100720c */ /* 0x000fe40003f05300 */
[----:B------:R-:W0:Y:S01]  /*0c80*/  LDC R26, c[0x0][0x600] ;  /* 0x00018000ff1a7b82 */ /* 0x000e220000000800 */
[-CC-:B-1----:R-:W-:Y:S02]  /*0c90*/  SHF.R.U64 R14, R10, R12.reuse, R5.reuse ;  /* 0x0000000c0a0e7219 */ /* 0x182fe40000001205 */
[----:B------:R-:W-:-:S05]  /*0ca0*/  SHF.R.U32.HI R5, RZ, R12, R5 ;  /* 0x0000000cff057219 */ /* 0x000fca0000011605 */
[----:B------:R-:W1:Y:S01]  /*0cb0*/  LDC R15, c[0x0][0x648] ;  /* 0x00019200ff0f7b82 */ /* 0x000e620000000800 */
[-CC-:B--2---:R-:W-:Y:S02]  /*0cc0*/  SHF.R.U64 R29, R14, R20.reuse, R5.reuse ;  /* 0x000000140e1d7219 */ /* 0x184fe40000001205 */
[----:B------:R-:W-:-:S05]  /*0cd0*/  SHF.R.U32.HI R5, RZ, R20, R5 ;  /* 0x00000014ff057219 */ /* 0x000fca0000011605 */
[----:B------:R-:W2:Y:S01]  /*0ce0*/  LDC R21, c[0x0][0x638] ;  /* 0x00018e00ff157b82 */ /* 0x000ea20000000800 */
[-CC-:B---3--:R-:W-:Y:S02]  /*0cf0*/  SHF.R.U64 R20, R29, R30.reuse, R5.reuse ;  /* 0x0000001e1d147219 */ /* 0x188fe40000001205 */
[-C--:B------:R-:W-:Y:S02]  /*0d00*/  SHF.L.U32 R3, R3, R30.reuse, RZ ;  /* 0x0000001e03037219 */ /* 0x080fe400000006ff */
[----:B------:R-:W-:Y:S01]  /*0d10*/  SHF.R.U32.HI R5, RZ, R30, R5 ;  /* 0x0000001eff057219 */ /* 0x000fe20000011605 */
[----:B------:R-:W-:Y:S01]  /*0d20*/  IMAD.MOV.U32 R4, RZ, RZ, R20 ;  /* 0x000000ffff047224 */ /* 0x000fe200078e0014 */
[----:B------:R-:W-:Y:S01]  /*0d30*/  LOP3.LUT R12, RZ, R3, RZ, 0x33, !PT ;  /* 0x00000003ff0c7212 */ /* 0x000fe200078e33ff */
[----:B------:R-:W3:Y:S01]  /*0d40*/  LDC R25, c[0x0][0x610] ;  /* 0x00018400ff197b82 */ /* 0x000ee20000000800 */
[----:B------:R-:W-:Y:S05]  /*0d50*/  @!P0 BRA `(.L_x_10) ;  /* 0x0000000000288947 */ /* 0x000fea0003800000 */
[----:B------:R-:W4:Y:S02]  /*0d60*/  LDC R3, c[0x0][0x64c] ;  /* 0x00019300ff037b82 */ /* 0x000f240000000800 */
[----:B----4-:R-:W-:-:S05]  /*0d70*/  IADD3 R3, P0, R20, R3, RZ ;  /* 0x0000000314037210 */ /* 0x010fca0007f1e0ff */
        /* <DEDUP_REMOVED lines=8> */
.L_x_10:
[----:B-1----:R-:W-:Y:S01]  /*0e00*/  SHF.R.U64 R4, R4, R15, R5 ;  /* 0x0000000f04047219 */ /* 0x002fe20000001205 */
[----:B0-----:R-:W-:Y:S01]  /*0e10*/  VIADD R5, R26, 0xffffffff ;  /* 0xffffffff1a057836 */ /* 0x001fe20000000000 */
[----:B------:R-:W-:Y:S01]  /*0e20*/  SHF.L.U32 R3, R23, R30, RZ ;  /* 0x0000001e17037219 */ /* 0x000fe200000006ff */
[----:B------:R-:W-:Y:S01]  /*0e30*/  IMAD.MOV.U32 R23, RZ, RZ, R27 ;  /* 0x000000ffff177224 */ /* 0x000fe200078e001b */
[----:B------:R-:W-:Y:S01]  /*0e40*/  LOP3.LUT R12, R29, R12, RZ, 0xc0, !PT ;  /* 0x0000000c1d0c7212 */ /* 0x000fe200078ec0ff */
[----:B------:R-:W-:Y:S01]  /*0e50*/  IMAD.MOV R8, RZ, RZ, -R4 ;  /* 0x000000ffff087224 */ /* 0x000fe200078e0a04 */
[----:B------:R-:W-:-:S03]  /*0e60*/  SEL R7, R7, R24, !P1 ;  /* 0x0000001807077207 */ /* 0x000fc60004800000 */
[----:B------:R-:W-:Y:S01]  /*0e70*/  IMAD R12, R3, R4, R12 ;  /* 0x00000004030c7224 */ /* 0x000fe200078e020c */
[----:B------:R-:W-:Y:S01]  /*0e80*/  LOP3.LUT R4, R14, R5, RZ, 0xc0, !PT ;  /* 0x000000050e047212 */ /* 0x000fe200078ec0ff */
[----:B--2---:R-:W-:Y:S02]  /*0e90*/  IMAD R3, R8, R21, R20 ;  /* 0x0000001508037224 */ /* 0x004fe400078e0214 */
[----:B---3--:R-:W-:Y:S02]  /*0ea0*/  IMAD R7, R12, R25, R7 ;  /* 0x000000190c077224 */ /* 0x008fe400078e0207 */
[----:B------:R-:W-:Y:S02]  /*0eb0*/  IMAD.MOV.U32 R5, RZ, RZ, 0x1 ;  /* 0x00000001ff057424 */ /* 0x000fe400078e00ff */
[----:B------:R-:W-:-:S03]  /*0ec0*/  IMAD R4, R3, R26, R4 ;  /* 0x0000001a03047224 */ /* 0x000fc600078e0204 */
[----:B------:R-:W-:Y:S02]  /*0ed0*/  PRMT R3, R5, 0x7610, R3 ;  /* 0x0000761005037816 */ /* 0x000fe40000000003 */
[----:B------:R-:W-:Y:S02]  /*0ee0*/  SEL R103, R4, R7, !P1 ;  /* 0x0000000704677207 */ /* 0x000fe40004800000 */
[----:B------:R-:W-:-:S07]  /*0ef0*/  SEL R111, R7, R4, !P1 ;  /* 0x00000004076f7207 */ /* 0x000fce0004800000 */
.L_x_8:
[----:B------:R-:W-:-:S08]  /*0f00*/  NOP ;  /* 0x0000000000007918 */ /* 0x000fd00000000000 */
[----:B------:R-:W0:Y:S02]  /*0f10*/  USETMAXREG.TRY_ALLOC.CTAPOOL UP0, 0xe8 ;  /* 0x000000e8000079c8 */ /* 0x000e240008000600 */
[----:B0-----:R-:W-:-:S13]  /*0f20*/  PLOP3.LUT P0, PT, PT, PT, UP0, 0x80, 0x0 ;  /* 0x000000000000781c */ /* 0x001fda0003f0f008 */
[----:B------:R-:W-:Y:S05]  /*0f30*/  @!P0 BRA `(.L_x_8) ;  /* 0xfffffffc00f08947 */ /* 0x000fea000383ffff */
[----:B------:R-:W-:Y:S01]  /*0f40*/  ULDC.64 UR4, c[0x0][0x598] ;  /* 0x0001660000047ab9 */ /* 0x000fe20000000a00 */
[----:B------:R-:W-:Y:S01]  /*0f50*/  ULDC.64 UR36, c[0x0][0x208] ;  /* 0x0000820000247ab9 */ /* 0x000fe20000000a00 */
[----:B------:R-:W-:-:S04]  /*0f60*/  ISETP.NE.U32.AND P0, PT, RZ, UR4, PT ;  /* 0x00000004ff007c0c */ /* 0x000fc8000bf05070 */
[----:B------:R-:W-:-:S13]  /*0f70*/  ISETP.NE.AND.EX P0, PT, RZ, UR5, PT, P0 ;  /* 0x00000005ff007c0c */ /* 0x000fda000bf05300 */
[----:B------:R-:W-:Y:S05]  /*0f80*/  @!P0 BRA `(.L_x_11) ;  /* 0x00000000001c8947 */ /* 0x000fea0003800000 */
[----:B------:R-:W0:Y:S02]  /*0f90*/  LDC.64 R4, c[0x0][0x598] ;  /* 0x00016600ff047b82 */ /* 0x000e240000000a00 */
[----:B0-----:R-:W2:Y:S02]  /*0fa0*/  LDG.E.64 R4, desc[UR36][R4.64] ;  /* 0x0000002404047981 */ /* 0x001ea4000c1e1b00 */
[----:B--2---:R-:W-:-:S04]  /*0fb0*/  ISETP.NE.U32.AND P0, PT, R4, RZ, PT ;  /* 0x000000ff0400720c */ /* 0x004fc80003f05070 */
[----:B------:R-:W-:-:S13]  /*0fc0*/  ISETP.NE.AND.EX P0, PT, R5, RZ, PT, P0 ;  /* 0x000000ff0500720c */ /* 0x000fda0003f05300 */
[----:B------:R-:W-:Y:S05]  /*0fd0*/  @!P0 BRA `(.L_x_11) ;  /* 0x0000000000088947 */ /* 0x000fea0003800000 */
[----:B------:R0:W5:Y:S01]  /*0fe0*/  LD.E R90, desc[UR36][R4.64] ;  /* 0x00000024045a7980 */ /* 0x000162000c101900 */
[----:B------:R-:W-:Y:S05]  /*0ff0*/  BRA `(.L_x_12) ;  /* 0x0000000000247947 */ /* 0x000fea0003800000 */
.L_x_11:
[----:B------:R-:W-:Y:S02]  /*1000*/  ULDC.64 UR4, c[0x0][0x588] ;  /* 0x0001620000047ab9 */ /* 0x000fe40000000a00 */
[----:B------:R-:W-:-:S04]  /*1010*/  ISETP.NE.U32.AND P0, PT, RZ, UR4, PT ;  /* 0x00000004ff007c0c */ /* 0x000fc8000bf05070 */
[----:B------:R-:W-:-:S13]  /*1020*/  ISETP.NE.AND.EX P0, PT, RZ, UR5, PT, P0 ;  /* 0x00000005ff007c0c */ /* 0x000fda000bf05300 */
[----:B------:R-:W-:Y:S05]  /*1030*/  @!P0 BRA `(.L_x_13) ;  /* 0x00000000000c8947 */ /* 0x000fea0003800000 */
[----:B------:R-:W0:Y:S02]  /*1040*/  LDC.64 R90, c[0x0][0x588] ;  /* 0x00016200ff5a7b82 */ /* 0x000e240000000a00 */
[----:B0-----:R1:W5:Y:S01]  /*1050*/  LDG.E R90, desc[UR36][R90.64] ;  /* 0x000000245a5a7981 */ /* 0x001362000c1e1900 */
[----:B------:R-:W-:Y:S05]  /*1060*/  BRA `(.L_x_12) ;  /* 0x0000000000087947 */ /* 0x000fea0003800000 */
.L_x_13:
[----:B------:R-:W-:Y:S02]  /*1070*/  ULDC UR4, c[0x0][0x580] ;  /* 0x0001600000047ab9 */ /* 0x000fe40000000800 */
[----:B------:R-:W-:-:S07]  /*1080*/  IMAD.U32 R90, RZ, RZ, UR4 ;  /* 0x00000004ff5a7e24 */ /* 0x000fce000f8e00ff */
.L_x_12:
[----:B------:R-:W-:Y:S02]  /*1090*/  ULDC.64 UR4, c[0x0][0x5a0] ;  /* 0x0001680000047ab9 */ /* 0x000fe40000000a00 */
[----:B------:R-:W-:-:S04]  /*10a0*/  ISETP.NE.U32.AND P0, PT, RZ, UR4, PT ;  /* 0x00000004ff007c0c */ /* 0x000fc8000bf05070 */
[----:B------:R-:W-:-:S13]  /*10b0*/  ISETP.NE.AND.EX P0, PT, RZ, UR5, PT, P0 ;  /* 0x00000005ff007c0c */ /* 0x000fda000bf05300 */
[----:B------:R-:W-:Y:S05]  /*10c0*/  @!P0 BRA `(.L_x_14) ;  /* 0x00000000001c8947 */ /* 0x000fea0003800000 */
[----:B0-----:R-:W0:Y:S02]  /*10d0*/  LDC.64 R4, c[0x0][0x5a0] ;  /* 0x00016800ff047b82 */ /* 0x001e240000000a00 */
[----:B0-----:R-:W2:Y:S02]  /*10e0*/  LDG.E.64 R4, desc[UR36][R4.64] ;  /* 0x0000002404047981 */ /* 0x001ea4000c1e1b00 */
[----:B--2---:R-:W-:-:S04]  /*10f0*/  ISETP.NE.U32.AND P0, PT, R4, RZ, PT ;  /* 0x000000ff0400720c */ /* 0x004fc80003f05070 */
[----:B------:R-:W-:-:S13]  /*1100*/  ISETP.NE.AND.EX P0, PT, R5, RZ, PT, P0 ;  /* 0x000000ff0500720c */ /* 0x000fda0003f05300 */
[----:B------:R-:W-:Y:S05]  /*1110*/  @!P0 BRA `(.L_x_14) ;  /* 0x0000000000088947 */ /* 0x000fea0003800000 */
[----:B-1----:R0:W5:Y:S01]  /*1120*/  LD.E R91, desc[UR36][R4.64] ;  /* 0x00000024045b7980 */ /* 0x002162000c101900 */
[----:B------:R-:W-:Y:S05]  /*1130*/  BRA `(.L_x_15) ;  /* 0x0000000000247947 */ /* 0x000fea0003800000 */
.L_x_14:
[----:B------:R-:W-:Y:S02]  /*1140*/  ULDC.64 UR4, c[0x0][0x590] ;  /* 0x0001640000047ab9 */ /* 0x000fe40000000a00 */
[----:B------:R-:W-:-:S04]  /*1150*/  ISETP.NE.U32.AND P0, PT, RZ, UR4, PT ;  /* 0x00000004ff007c0c */ /* 0x000fc8000bf05070 */
[----:B------:R-:W-:-:S13]  /*1160*/  ISETP.NE.AND.EX P0, PT, RZ, UR5, PT, P0 ;  /* 0x00000005ff007c0c */ /* 0x000fda000bf05300 */
[----:B------:R-:W-:Y:S05]  /*1170*/  @!P0 BRA `(.L_x_16) ;  /* 0x00000000000c8947 */ /* 0x000fea0003800000 */
[----:B0-----:R-:W1:Y:S02]  /*1180*/  LDC.64 R4, c[0x0][0x590] ;  /* 0x00016400ff047b82 */ /* 0x001e640000000a00 */
[----:B-1----:R1:W5:Y:S01]  /*1190*/  LDG.E R91, desc[UR36][R4.64] ;  /* 0x00000024045b7981 */ /* 0x002362000c1e1900 */
[----:B------:R-:W-:Y:S05]  /*11a0*/  BRA `(.L_x_15) ;  /* 0x0000000000087947 */ /* 0x000fea0003800000 */
.L_x_16:
[----:B------:R-:W-:Y:S02]  /*11b0*/  ULDC UR4, c[0x0][0x584] ;  /* 0x0001610000047ab9 */ /* 0x000fe40000000800 */
[----:B-1----:R-:W-:-:S07]  /*11c0*/  IMAD.U32 R91, RZ, RZ, UR4 ;  /* 0x00000004ff5b7e24 */ /* 0x002fce000f8e00ff */
.L_x_15:
[----:B------:R-:W-:-:S13]  /*11d0*/  LOP3.LUT P0, RZ, R3, 0xff, RZ, 0xc0, !PT ;  /* 0x000000ff03ff7812 */ /* 0x000fda000780c0ff */
[----:B------:R-:W-:Y:S05]  /*11e0*/  @!P0 EXIT ;  /* 0x000000000000894d */ /* 0x000fea0003800000 */
[----:B------:R-:W2:Y:S01]  /*11f0*/  LDC R93, c[0x0][0x658] ;  /* 0x00019600ff5d7b82 */ /* 0x000ea20000000800 */
[----:B------:R-:W-:Y:S01]  /*1200*/  LOP3.LUT R6, R6, 0x1, RZ, 0xc0, !PT ;  /* 0x0000000106067812 */ /* 0x000fe200078ec0ff */
[----:B------:R-:W-:Y:S01]  /*1210*/  ULDC.64 UR6, c[0x0][0x288] ;  /* 0x0000a20000067ab9 */ /* 0x000fe20000000a00 */
[----:B------:R-:W-:Y:S01]  /*1220*/  SHF.R.U32.HI R3, RZ, 0x2, R98 ;  /* 0x00000002ff037819 */ /* 0x000fe20000011662 */
[----:B------:R-:W-:Y:S01]  /*1230*/  UIADD3 UR4, UR7, 0x7f, URZ ;  /* 0x0000007f07047890 */ /* 0x000fe2000fffe03f */
[----:B------:R-:W-:Y:S01]  /*1240*/  SHF.R.U32.HI R0, RZ, 0x1, R0 ;  /* 0x00000001ff007819 */ /* 0x000fe20000011600 */
[----:B------:R-:W-:Y:S01]  /*1250*/  IMAD.SHL.U32 R88, R6, 0x40, RZ ;  /* 0x0000004006587824 */ /* 0x000fe200078e00ff */
[----:B------:R-:W-:Y:S01]  /*1260*/  LOP3.LUT R3, R3, 0x7, RZ, 0xc0, !PT ;  /* 0x0000000703037812 */ /* 0x000fe200078ec0ff */
[----:B------:R-:W3:Y:S01]  /*1270*/  LDC.64 R96, c[0x0][0x5c8] ;  /* 0x00017200ff607b82 */ /* 0x000ee20000000a00 */
[----:B------:R-:W-:Y:S01]  /*1280*/  USHF.R.S32.HI UR5, URZ, 0x1f, UR4 ;  /* 0x0000001f3f057899 */ /* 0x000fe20008011404 */
[----:B------:R-:W-:Y:S01]  /*1290*/  LOP3.LUT R0, R0, 0x30, RZ, 0xc0, !PT ;  /* 0x0000003000007812 */ /* 0x000fe200078ec0ff */
[----:B01----:R-:W-:Y:S01]  /*12a0*/  IMAD.MOV.U32 R4, RZ, RZ, 0x1 ;  /* 0x00000001ff047424 */ /* 0x003fe200078e00ff */
[--C-:B------:R-:W-:Y:S01]  /*12b0*/  LOP3.LUT R88, R88, 0x40, R3.reuse, 0xe2, !PT ;  /* 0x0000004058587812 */ /* 0x100fe200078ee203 */
[----:B------:R-:W-:Y:S01]  /*12c0*/  ULEA.HI UR5, UR5, UR4, URZ, 0x7 ;  /* 0x0000000405057291 */ /* 0x000fe2000f8f383f */
[-C--:B------:R-:W-:Y:S01]  /*12d0*/  IADD3 R3, RZ, -R0.reuse, -R3 ;  /* 0x80000000ff037210 */ /* 0x080fe20007ffe803 */
[----:B------:R-:W-:Y:S01]  /*12e0*/  IMAD.U32 R5, RZ, RZ, UR6 ;  /* 0x00000006ff057e24 */ /* 0x000fe2000f8e00ff */
[----:B------:R-:W0:Y:S01]  /*12f0*/  LDC R100, c[0x0][0x600] ;  /* 0x00018000ff647b82 */ /* 0x000e220000000800 */
[----:B------:R-:W-:Y:S01]  /*1300*/  LOP3.LUT R88, R88, R0, RZ, 0xfc, !PT ;  /* 0x0000000058587212 */ /* 0x000fe200078efcff */
[----:B------:R-:W-:Y:S01]  /*1310*/  IMAD.MOV.U32 R0, RZ, RZ, -0x1 ;  /* 0xffffffffff007424 */ /* 0x000fe200078e00ff */
[----:B------:R-:W-:Y:S01]  /*1320*/  USHF.R.S32.HI UR43, URZ, 0x7, UR5 ;  /* 0x000000073f2b7899 */ /* 0x000fe20008011405 */
[----:B------:R-:W-:Y:S01]  /*1330*/  LOP3.LUT R92, R98, 0x3, RZ, 0xc0, !PT ;  /* 0x00000003625c7812 */ /* 0x000fe200078ec0ff */
[----:B------:R-:W-:Y:S01]  /*1340*/  IMAD R3, R6, -0x40, R3 ;  /* 0xffffffc006037824 */ /* 0x000fe200078e0203 */
[----:B------:R-:W-:Y:S01]  /*1350*/  LOP3.LUT R99, R98, 0x80, RZ, 0xc0, !PT ;  /* 0x0000008062637812 */ /* 0x000fe200078ec0ff */
[----:B------:R-:W-:Y:S01]  /*1360*/  UISETP.LT.AND UP0, UPT, UR43, 0x1, UPT ;  /* 0x000000012b00788c */ /* 0x000fe2000bf01270 */
[-C--:B--2---:R-:W-:Y:S01]  /*1370*/  SHF.L.U32 R0, R0, R93.reuse, RZ ;  /* 0x0000005d00007219 */ /* 0x084fe200000006ff */
[----:B------:R-:W-:Y:S01]  /*1380*/  ULDC UR4, c[0x0][0x284] ;  /* 0x0000a10000047ab9 */ /* 0x000fe20000000800 */
[----:B------:R-:W-:Y:S01]  /*1390*/  IMAD R92, R92, -0x2, R5 ;  /* 0xfffffffe5c5c7824 */ /* 0x000fe200078e0205 */
[----:B------:R-:W-:Y:S01]  /*13a0*/  USEL UR44, UR43, 0x1, UP0 ;  /* 0x000000012b2c7887 */ /* 0x000fe20008000000 */
[----:B------:R-:W-:Y:S01]  /*13b0*/  SHF.L.U32 R93, R4, R93, RZ ;  /* 0x0000005d045d7219 */ /* 0x000fe200000006ff */
[----:B------:R-:W-:Y:S01]  /*13c0*/  IMAD.SHL.U32 R98, R98, 0x2, RZ ;  /* 0x0000000262627824 */ /* 0x000fe200078e00ff */
[----:B------:R-:W-:Y:S01]  /*13d0*/  LOP3.LUT R118, R18, 0x1, RZ, 0xfc, !PT ;  /* 0x0000000112767812 */ /* 0x000fe200078efcff */
[----:B------:R-:W-:Y:S01]  /*13e0*/  VIADD R102, R3, UR4 ;  /* 0x0000000403667c36 */ /* 0x000fe20008000000 */
[C-C-:B---3--:R-:W-:Y:S01]  /*13f0*/  SHF.L.U64.HI R94, R96.reuse, 0x7, R97.reuse ;  /* 0x00000007605e7819 */ /* 0x148fe20000010261 */
[----:B------:R-:W-:Y:S01]  /*1400*/  IMAD.MOV.U32 R89, RZ, RZ, RZ ;  /* 0x000000ffff597224 */ /* 0x000fe200078e00ff */
[C---:B------:R-:W-:Y:S01]  /*1410*/  SHF.L.U64.HI R95, R96.reuse, 0x3, R97 ;  /* 0x00000003605f7819 */ /* 0x040fe20000010261 */
[C---:B------:R-:W-:Y:S01]  /*1420*/  IMAD.SHL.U32 R97, R96.reuse, 0x80, RZ ;  /* 0x0000008060617824 */ /* 0x040fe200078e00ff */
[----:B------:R-:W-:Y:S01]  /*1430*/  SHF.R.U32.HI R99, RZ, 0x7, R99 ;  /* 0x00000007ff637819 */ /* 0x000fe20000011663 */
[----:B------:R-:W-:Y:S01]  /*1440*/  IMAD.SHL.U32 R96, R96, 0x8, RZ ;  /* 0x0000000860607824 */ /* 0x000fe200078e00ff */
[----:B------:R-:W-:Y:S01]  /*1450*/  LOP3.LUT R101, RZ, R0, RZ, 0x33, !PT ;  /* 0x00000000ff657212 */ /* 0x000fe200078e33ff */
[----:B------:R-:W-:Y:S01]  /*1460*/  UIADD3 UR44, UR43, -UR44, URZ ;  /* 0x8000002c2b2c7290 */ /* 0x000fe2000fffe03f */
[----:B0-----:R-:W-:Y:S01]  /*1470*/  VIADD R100, R100, 0xffffffff ;  /* 0xffffffff64647836 */ /* 0x001fe20000000000 */
[----:B------:R-:W-:Y:S01]  /*1480*/  UMOV UR40, URZ ;  /* 0x0000003f00287c82 */ /* 0x000fe20008000000 */
[----:B------:R-:W-:-:S09]  /*1490*/  UMOV UR42, URZ ;  /* 0x0000003f002a7c82 */ /* 0x000fd20008000000 */
.L_x_160:
[----:B0-----:R-:W0:Y:S01]  /*14a0*/  SHFL.IDX PT, R0, R99, RZ, 0x1f ;  /* 0x00001fff63007589 */ /* 0x001e2200000e0000 */
[----:B-1----:R-:W1:Y:S01]  /*14b0*/  S2UR UR7, SR_CgaCtaId ;  /* 0x00000000000779c3 */ /* 0x002e620000008800 */
[----:B------:R-:W-:Y:S01]  /*14c0*/  UMOV UR6, 0x400 ;  /* 0x0000040000067882 */ /* 0x000fe20000000000 */
[----:B0-----:R-:W-:Y:S01]  /*14d0*/  R2UR UR4, R0 ;  /* 0x00000000000472ca */ /* 0x001fe200000e0000 */
[----:B-1----:R-:W-:-:S12]  /*14e0*/  ULEA UR6, UR7, UR6, 0x18 ;  /* 0x0000000607067291 */ /* 0x002fd8000f8ec03f */
[----:B------:R-:W-:-:S04]  /*14f0*/  ULEA.HI UR5, UR4, UR4, URZ, 0x1 ;  /* 0x0000000404057291 */ /* 0x000fc8000f8f083f */
[----:B------:R-:W-:-:S04]  /*1500*/  ULOP3.LUT UR5, UR5, 0x7fffe, URZ, 0xc0, !UPT ;  /* 0x0007fffe05057892 */ /* 0x000fc8000f8ec03f */
[----:B------:R-:W-:-:S03]  /*1510*/  UIADD3 UR5, UR4, -UR5, URZ ;  /* 0x8000000504057290 */ /* 0x000fc6000fffe03f */
[----:B------:R-:W-:Y:S01]  /*1520*/  ULDC UR4, c[0x0][0x28c] ;  /* 0x0000a30000047ab9 */ /* 0x000fe20000000800 */
[----:B------:R-:W-:Y:S01]  /*1530*/  ULEA UR5, UR5, UR6, 0xd ;  /* 0x0000000605057291 */ /* 0x000fe2000f8e683f */
[----:B------:R-:W-:-:S03]  /*1540*/  ISETP.LT.AND P0, PT, RZ, UR4, PT ;  /* 0x00000004ff007c0c */ /* 0x000fc6000bf01270 */
[----:B------:R-:W-:-:S04]  /*1550*/  UIADD3 UR5, UR5, 0x100, URZ ;  /* 0x0000010005057890 */ /* 0x000fc8000fffe03f */
[----:B------:R-:W-:-:S04]  /*1560*/  USHF.R.U32.HI UR5, URZ, 0x4, UR5 ;  /* 0x000000043f057899 */ /* 0x000fc80008011605 */
[----:B------:R-:W-:-:S04]  /*1570*/  ULOP3.LUT UR5, UR5, 0x3fff, URZ, 0xc0, !UPT ;  /* 0x00003fff05057892 */ /* 0x000fc8000f8ec03f */
[----:B------:R-:W-:Y:S01]  /*1580*/  ULOP3.LUT UR45, UR5, 0x10000, URZ, 0xfc, !UPT ;  /* 0x00010000052d7892 */ /* 0x000fe2000f8efc3f */
[----:B--2345:R-:W-:Y:S11]  /*1590*/  @P0 BRA `(.L_x_17) ;  /* 0x0000000000400947 */ /* 0x03cff60003800000 */
[----:B------:R-:W-:Y:S01]  /*15a0*/  MOV R0, 0x0 ;  /* 0x0000000000007802 */ /* 0x000fe20000000f00 */
[----:B------:R-:W-:Y:S01]  /*15b0*/  ULDC.64 UR4, c[0x4][0x68] ;  /* 0x01001a0000047ab9 */ /* 0x000fe20000000a00 */
[----:B------:R-:W-:Y:S01]  /*15c0*/  ULDC.64 UR6, c[0x4][0x8] ;  /* 0x0100020000067ab9 */ /* 0x000fe20000000a00 */
[----:B------:R-:W-:Y:S01]  /*15d0*/  IMAD.U32 R4, RZ, RZ, UR4 ;  /* 0x00000004ff047e24 */ /* 0x000fe2000f8e00ff */
[----:B------:R0:W1:Y:S01]  /*15e0*/  LDC.64 R14, c[0x4][R0] ;  /* 0x01000000000e7b82 */ /* 0x0000620000000a00 */
[----:B------:R-:W-:Y:S01]  /*15f0*/  IMAD.U32 R5, RZ, RZ, UR5 ;  /* 0x00000005ff057e24 */ /* 0x000fe2000f8e00ff */
[----:B------:R-:W-:Y:S01]  /*1600*/  ULDC.64 UR4, c[0x4][0x70] ;  /* 0x01001c0000047ab9 */ /* 0x000fe20000000a00 */
[----:B------:R-:W-:Y:S02]  /*1610*/  IMAD.U32 R10, RZ, RZ, UR6 ;  /* 0x00000006ff0a7e24 */ /* 0x000fe4000f8e00ff */
[----:B------:R-:W-:Y:S02]  /*1620*/  IMAD.U32 R6, RZ, RZ, UR4 ;  /* 0x00000004ff067e24 */ /* 0x000fe4000f8e00ff */
[----:B------:R-:W-:-:S02]  /*1630*/  IMAD.U32 R7, RZ, RZ, UR5 ;  /* 0x00000005ff077e24 */ /* 0x000fc4000f8e00ff */
[----:B------:R-:W-:Y:S02]  /*1640*/  IMAD.U32 R11, RZ, RZ, UR7 ;  /* 0x00000007ff0b7e24 */ /* 0x000fe4000f8e00ff */
[----:B------:R-:W-:Y:S02]  /*1650*/  IMAD.MOV.U32 R8, RZ, RZ, 0x1e1 ;  /* 0x000001e1ff087424 */ /* 0x000fe400078e00ff */
[----:B------:R-:W-:Y:S02]  /*1660*/  IMAD.MOV.U32 R12, RZ, RZ, 0x1 ;  /* 0x00000001ff0c7424 */ /* 0x000fe400078e00ff */
[----:B0-----:R-:W-:-:S07]  /*1670*/  IMAD.MOV.U32 R13, RZ, RZ, RZ ;  /* 0x000000ffff0d7224 */ /* 0x001fce00078e00ff */
[----:B------:R-:W-:-:S07]  /*1680*/  LEPC R20, `(.L_x_17) ;  /* 0x000000001014794e */ /* 0x000fce0000000000 */
[----:B-1---5:R-:W-:Y:S05]  /*1690*/  CALL.ABS.NOINC R14 ;  /* 0x000000000e007343 */ /* 0x022fea0003c00000 */
.L_x_17:
[----:B------:R-:W-:-:S13]  /*16a0*/  ISETP.NE.AND P0, PT, R118, 0x3, PT ;  /* 0x000000037600780c */ /* 0x000fda0003f05270 */
[----:B------:R-:W-:Y:S05]  /*16b0*/  @!P0 BRA `(.L_x_18) ;  /* 0x0000000000048947 */ /* 0x000fea0003800000 */
[----:B------:R-:W-:Y:S01]  /*16c0*/  BPT.TRAP 0x1 ;  /* 0x000000040000795c */ /* 0x000fe20000300000 */
.L_x_18:
[----:B------:R-:W0:Y:S01]  /*16d0*/  S2UR UR5, SR_CgaCtaId ;  /* 0x00000000000579c3 */ /* 0x000e220000008800 */
[----:B------:R-:W-:Y:S01]  /*16e0*/  UMOV UR4, 0x400 ;  /* 0x0000040000047882 */ /* 0x000fe20000000000 */
[----:B------:R-:W-:Y:S02]  /*16f0*/  IMAD.U32 R0, RZ, RZ, UR40 ;  /* 0x00000028ff007e24 */ /* 0x000fe4000f8e00ff */
[----:B------:R-:W-:-:S03]  /*1700*/  IMAD.U32 R3, RZ, RZ, UR42 ;  /* 0x0000002aff037e24 */ /* 0x000fc6000f8e00ff */
[----:B------:R-:W-:Y:S01]  /*1710*/  SHF.L.U32 R0, R0, 0x1f, RZ ;  /* 0x0000001f00007819 */ /* 0x000fe200000006ff */
[----:B0-----:R-:W-:-:S06]  /*1720*/  ULEA UR4, UR5, UR4, 0x18 ;  /* 0x0000000405047291 */ /* 0x001fcc000f8ec03f */
[----:B------:R-:W-:-:S04]  /*1730*/  IMAD.U32 R6, RZ, RZ, UR4 ;  /* 0x00000004ff067e24 */ /* 0x000fc8000f8e00ff */
[----:B------:R-:W-:-:S04]  /*1740*/  IMAD R3, R3, 0x8, R6 ;  /* 0x0000000803037824 */ /* 0x000fc800078e0206 */
[----:B------:R0:W1:Y:S01]  /*1750*/  SYNCS.PHASECHK.TRANS64.TRYWAIT P1, [R3+URZ], R0 ;  /* 0x00000000030075a7 */ /* 0x000062000802017f */
[----:B------:R-:W-:Y:S05]  /*1760*/  @!P0 BRA `(.L_x_19) ;  /* 0x0000000000048947 */ /* 0x000fea0003800000 */
[----:B------:R-:W-:Y:S01]  /*1770*/  BPT.TRAP 0x1 ;  /* 0x000000040000795c */ /* 0x000fe20000300000 */
.L_x_19:
[----:B------:R-:W-:-:S05]  /*1780*/  IMAD.U32 R4, RZ, RZ, UR44 ;  /* 0x0000002cff047e24 */ /* 0x000fca000f8e00ff */
[----:B------:R-:W-:Y:S01]  /*1790*/  ISETP.GE.AND P2, PT, R4, 0x1, PT ;  /* 0x000000010400780c */ /* 0x000fe20003f46270 */
[----:B-1----:R-:W-:-:S12]  /*17a0*/  @P1 BRA `(.L_x_20) ;  /* 0x0000000000081947 */ /* 0x002fd80003800000 */
[----:B------:R-:W1:Y:S02]  /*17b0*/  SYNCS.PHASECHK.TRANS64.TRYWAIT P1, [R3+URZ], R0 ;  /* 0x00000000030075a7 */ /* 0x000e64000802017f */
[----:B-1----:R-:W-:Y:S05]  /*17c0*/  @!P1 BRA `(.L_x_21) ;  /* 0x0000007800389947 */ /* 0x002fea0003800000 */
.L_x_20:
[----:B------:R-:W-:Y:S05]  /*17d0*/  WARPSYNC.ALL ;  /* 0x0000000000007948 */ /* 0x000fea0003800000 */
[----:B------:R-:W-:Y:S01]  /*17e0*/  R2UR UR4, R6 ;  /* 0x00000000060472ca */ /* 0x000fe200000e0000 */
[----:B------:R-:W-:Y:S01]  /*17f0*/  ULEA UR8, UR42, UR45, 0xc ;  /* 0x0000002d2a087291 */ /* 0x000fe2000f8e603f */
[----:B------:R-:W-:Y:S01]  /*1800*/  WARPGROUP.ARRIVE ;  /* 0x00000000000079c5 */ /* 0x000fe20000000000 */
[----:B------:R-:W-:Y:S01]  /*1810*/  UMOV UR9, 0x40000040 ;  /* 0x4000004000097882 */ /* 0x000fe20000000000 */
[----:B------:R-:W-:Y:S01]  /*1820*/  UMOV UR11, 0x40000040 ;  /* 0x40000040000b7882 */ /* 0x000fe20000000000 */
[----:B------:R-:W-:Y:S01]  /*1830*/  UIADD3 UR12, UR8, 0x400, URZ ;  /* 0x00000400080c7890 */ /* 0x000fe2000fffe03f */
[----:B------:R-:W-:Y:S01]  /*1840*/  UMOV UR15, UR11 ;  /* 0x0000000b000f7c82 */ /* 0x000fe20008000000 */
[----:B------:R-:W-:Y:S01]  /*1850*/  UMOV UR13, 0x40000040 ;  /* 0x40000040000d7882 */ /* 0x000fe20000000000 */
[----:B------:R-:W-:-:S05]  /*1860*/  UIADD3 UR5, UR8, 0x402, URZ ;  /* 0x0000040208057890 */ /* 0x000fca000fffe03f */
[----:B------:R-:W-:-:S04]  /*1870*/  UIADD3 UR4, UR4, 0x20100, URZ ;  /* 0x0002010004047890 */ /* 0x000fc8000fffe03f */
[----:B------:R-:W-:-:S04]  /*1880*/  USHF.R.U32.HI UR4, URZ, 0x4, UR4 ;  /* 0x000000043f047899 */ /* 0x000fc80008011604 */
[----:B------:R-:W-:-:S04]  /*1890*/  ULOP3.LUT UR4, UR4, 0x3fff, URZ, 0xc0, !UPT ;  /* 0x00003fff04047892 */ /* 0x000fc8000f8ec03f */
[----:B------:R-:W-:-:S04]  /*18a0*/  ULOP3.LUT UR4, UR4, 0x10000, URZ, 0xfc, !UPT ;  /* 0x0001000004047892 */ /* 0x000fc8000f8efc3f */
[----:B------:R-:W-:-:S07]  /*18b0*/  ULEA UR6, UR42, UR4, 0xa ;  /* 0x000000042a067291 */ /* 0x000fce000f8e503f */
[----:B------:R-:W-:Y:S02]  /*18c0*/  UMOV UR10, UR6 ;  /* 0x00000006000a7c82 */ /* 0x000fe40008000000 */
[----:B------:R-:W-:Y:S01]  /*18d0*/  HGMMA.64x64x16.F32 R56, gdesc[UR8], RZ, !UPT, gsb0 ;  /* 0x00e00000083879f0 */ /* 0x000fe2000c0008ff */
[----:B------:R-:W-:Y:S01]  /*18e0*/  UMOV UR14, UR10 ;  /* 0x0000000a000e7c82 */ /* 0x000fe20008000000 */
[----:B------:R-:W-:Y:S01]  /*18f0*/  UIADD3 UR10, UR6, 0x206, URZ ;  /* 0x00000206060a7890 */ /* 0x000fe2000fffe03f */
[----:B------:R-:W-:Y:S01]  /*1900*/  UMOV UR9, 0x40000040 ;  /* 0x4000004000097882 */ /* 0x000fe20000000000 */
[----:B------:R-:W-:Y:S01]  /*1910*/  UMOV UR11, 0x40000040 ;  /* 0x40000040000b7882 */ /* 0x000fe20000000000 */
[----:B------:R-:W-:Y:S02]  /*1920*/  WARPGROUP.DEPBAR.LE gsb0, 0x0 ;  /* 0x00008000000079c5 */ /* 0x000fe40000010000 */
[----:B------:R-:W-:-:S06]  /*1930*/  WARPGROUP.ARRIVE ;  /* 0x00000000000079c5 */ /* 0x000fcc0000000000 */
[----:B------:R-:W-:Y:S01]  /*1940*/  HGMMA.64x64x16.F32 R24, gdesc[UR12], RZ, !UPT, gsb0 ;  /* 0x00e000000c1879f0 */ /* 0x000fe2000c0008ff */
[----:B------:R-:W-:Y:S02]  /*1950*/  UIADD3 UR12, UR8, 0x2, URZ ;  /* 0x00000002080c7890 */ /* 0x000fe4000fffe03f */
[----:B------:R-:W-:Y:S01]  /*1960*/  UIADD3 UR14, UR6, 0x2, URZ ;  /* 0x00000002060e7890 */ /* 0x000fe2000fffe03f */
[----:B------:R-:W-:Y:S01]  /*1970*/  UMOV UR13, 0x40000040 ;  /* 0x40000040000d7882 */ /* 0x000fe20000000000 */
[----:B------:R-:W-:Y:S01]  /*1980*/  UMOV UR15, 0x40000040 ;  /* 0x40000040000f7882 */ /* 0x000fe20000000000 */
[----:B------:R-:W-:Y:S02]  /*1990*/  WARPGROUP.DEPBAR.LE gsb0, 0x0 ;  /* 0x00008000000079c5 */ /* 0x000fe40000010000 */
[----:B------:R-:W-:-:S06]  /*19a0*/  WARPGROUP.ARRIVE ;  /* 0x00000000000079c5 */ /* 0x000fcc0000000000 */
[----:B------:R-:W-:Y:S01]  /*19b0*/  HGMMA.64x64x16.F32 R56, gdesc[UR12], R56, gsb0 ;  /* 0x00e000000c3879f0 */ /* 0x000fe20008000838 */
[----:B------:R-:W-:Y:S01]  /*19c0*/  UMOV UR12, UR5 ;  /* 0x00000005000c7c82 */ /* 0x000fe20008000000 */
[----:B------:R-:W-:Y:S01]  /*19d0*/  UMOV UR13, 0x40000040 ;  /* 0x40000040000d7882 */ /* 0x000fe20000000000 */
[----:B------:R-:W-:Y:S01]  /*19e0*/  UIADD3 UR5, UR8, 0x404, URZ ;  /* 0x0000040408057890 */ /* 0x000fe2000fffe03f */
[----:B------:R-:W-:Y:S02]  /*19f0*/  WARPGROUP.DEPBAR.LE gsb0, 0x0 ;  /* 0x00008000000079c5 */ /* 0x000fe40000010000 */
[----:B------:R-:W-:-:S06]  /*1a00*/  WARPGROUP.ARRIVE ;  /* 0x00000000000079c5 */ /* 0x000fcc0000000000 */
[----:B------:R-:W-:Y:S01]  /*1a10*/  HGMMA.64x64x16.F32 R24, gdesc[UR12], R24, gsb0 ;  /* 0x00e000000c1879f0 */ /* 0x000fe20008000818 */
        /* <DEDUP_REMOVED lines=56> */
[----:B------:R-:W-:Y:S01]  /*1da0*/  UIADD3 UR6, UR8, 0xc06, URZ ;  /* 0x00000c0608067890 */ /* 0x000fe2000fffe03f */
[----:B------:R-:W-:Y:S02]  /*1db0*/  WARPGROUP.DEPBAR.LE gsb0, 0x0 ;  /* 0x00008000000079c5 */ /* 0x000fe40000010000 */
[----:B------:R-:W-:-:S06]  /*1dc0*/  WARPGROUP.ARRIVE ;  /* 0x00000000000079c5 */ /* 0x000fcc0000000000 */
[----:B------:R-:W-:Y:S01]  /*1dd0*/  HGMMA.64x64x16.F32 R56, gdesc[UR12], R56, gsb0 ;  /* 0x00e000000c3879f0 */ /* 0x000fe20008000838 */
[----:B------:R-:W-:Y:S01]  /*1de0*/  UMOV UR12, UR5 ;  /* 0x00000005000c7c82 */ /* 0x000fe20008000000 */
[----:B------:R-:W-:Y:S01]  /*1df0*/  UMOV UR13, 0x40000040 ;  /* 0x40000040000d7882 */ /* 0x000fe20000000000 */
[----:B------:R-:W-:-:S07]  /*1e00*/  UIADD3 UR5, UR8, 0x806, URZ ;  /* 0x0000080608057890 */ /* 0x000fce000fffe03f */
[----:B------:R-:W-:Y:S01]  /*1e10*/  UMOV UR8, UR5 ;  /* 0x0000000500087c82 */ /* 0x000fe20008000000 */
[----:B------:R-:W-:Y:S02]  /*1e20*/  WARPGROUP.DEPBAR.LE gsb0, 0x0 ;  /* 0x00008000000079c5 */ /* 0x000fe40000010000 */
[----:B------:R-:W-:-:S06]  /*1e30*/  WARPGROUP.ARRIVE ;  /* 0x00000000000079c5 */ /* 0x000fcc0000000000 */
[----:B------:R-:W-:Y:S03]  /*1e40*/  HGMMA.64x64x16.F32 R24, gdesc[UR12], R24, gsb0 ;  /* 0x00e000000c1879f0 */ /* 0x000fe60008000818 */
[----:B------:R-:W-:Y:S02]  /*1e50*/  WARPGROUP.DEPBAR.LE gsb0, 0x0 ;  /* 0x00008000000079c5 */ /* 0x000fe40000010000 */
[----:B------:R-:W-:-:S06]  /*1e60*/  WARPGROUP.ARRIVE ;  /* 0x00000000000079c5 */ /* 0x000fcc0000000000 */
[----:B------:R-:W-:Y:S01]  /*1e70*/  HGMMA.64x64x16.F32 R56, gdesc[UR8], R56, gsb0 ;  /* 0x00e00000083879f0 */ /* 0x000fe20008000838 */
[----:B------:R-:W-:Y:S01]  /*1e80*/  UMOV UR8, UR6 ;  /* 0x0000000600087c82 */ /* 0x000fe20008000000 */
[----:B------:R-:W-:Y:S01]  /*1e90*/  UMOV UR9, 0x40000040 ;  /* 0x4000004000097882 */ /* 0x000fe20000000000 */
[----:B------:R-:W-:Y:S02]  /*1ea0*/  WARPGROUP.DEPBAR.LE gsb0, 0x0 ;  /* 0x00008000000079c5 */ /* 0x000fe40000010000 */
[----:B------:R-:W-:-:S06]  /*1eb0*/  WARPGROUP.ARRIVE ;  /* 0x00000000000079c5 */ /* 0x000fcc0000000000 */
[----:B------:R-:W-:Y:S03]  /*1ec0*/  HGMMA.64x64x16.F32 R24, gdesc[UR8], R24, gsb0 ;  /* 0x00e00000081879f0 */ /* 0x000fe60008000818 */
[----:B------:R-:W-:Y:S02]  /*1ed0*/  WARPGROUP.DEPBAR.LE gsb0, 0x0 ;  /* 0x00008000000079c5 */ /* 0x000fe40000010000 */
[----:B------:R-:W-:Y:S05]  /*1ee0*/  @!P2 BRA `(.L_x_22) ;  /* 0x000000080058a947 */ /* 0x000fea0003800000 */
[----:B------:R-:W-:Y:S01]  /*1ef0*/  UIADD3 UR5, UR42, 0x1, URZ ;  /* 0x000000012a057890 */ /* 0x000fe2000fffe03f */
[----:B01----:R-:W-:Y:S02]  /*1f00*/  IMAD.U32 R0, RZ, RZ, UR44 ;  /* 0x0000002cff007e24 */ /* 0x003fe4000f8e00ff */
[----:B------:R-:W-:Y:S01]  /*1f10*/  IMAD.U32 R3, RZ, RZ, UR42 ;  /* 0x0000002aff037e24 */ /* 0x000fe2000f8e00ff */
[----:B------:R-:W-:-:S04]  /*1f20*/  UISETP.NE.AND UP0, UPT, UR5, 0x2, UPT ;  /* 0x000000020500788c */ /* 0x000fc8000bf05270 */
[----:B------:R-:W-:Y:S02]  /*1f30*/  USEL UR6, URZ, 0x1, UP0 ;  /* 0x000000013f067887 */ /* 0x000fe40008000000 */
[----:B------:R-:W-:Y:S02]  /*1f40*/  USEL UR5, UR5, URZ, UP0 ;  /* 0x0000003f05057287 */ /* 0x000fe40008000000 */
[----:B------:R-:W-:-:S06]  /*1f50*/  ULOP3.LUT UR6, UR40, UR6, URZ, 0x3c, !UPT ;  /* 0x0000000628067292 */ /* 0x000fcc000f8e3c3f */
[----:B------:R-:W-:-:S07]  /*1f60*/  IMAD.U32 R7, RZ, RZ, UR6 ;  /* 0x00000006ff077e24 */ /* 0x000fce000f8e00ff */
.L_x_29:
[----:B------:R-:W-:Y:S05]  /*1f70*/  @!P0 BRA `(.L_x_23) ;  /* 0x0000000000048947 */ /* 0x000fea0003800000 */
[----:B------:R-:W-:Y:S01]  /*1f80*/  BPT.TRAP 0x1 ;  /* 0x000000040000795c */ /* 0x000fe20000300000 */
.L_x_23:
[----:B------:R-:W0:Y:S01]  /*1f90*/  S2UR UR7, SR_CgaCtaId ;  /* 0x00000000000779c3 */ /* 0x000e220000008800 */
[----:B------:R-:W-:Y:S01]  /*1fa0*/  UMOV UR6, 0x400 ;  /* 0x0000040000067882 */ /* 0x000fe20000000000 */
[----:B------:R-:W-:Y:S01]  /*1fb0*/  IMAD.U32 R5, RZ, RZ, UR5 ;  /* 0x00000005ff057e24 */ /* 0x000fe2000f8e00ff */
[----:B------:R-:W-:Y:S01]  /*1fc0*/  SHF.L.U32 R4, R7, 0x1f, RZ ;  /* 0x0000001f07047819 */ /* 0x000fe200000006ff */
[----:B0-----:R-:W-:-:S06]  /*1fd0*/  ULEA UR6, UR7, UR6, 0x18 ;  /* 0x0000000607067291 */ /* 0x001fcc000f8ec03f */
[----:B------:R-:W-:-:S04]  /*1fe0*/  IMAD.U32 R6, RZ, RZ, UR6 ;  /* 0x00000006ff067e24 */ /* 0x000fc8000f8e00ff */
[----:B------:R-:W-:-:S04]  /*1ff0*/  IMAD R5, R5, 0x8, R6 ;  /* 0x0000000805057824 */ /* 0x000fc800078e0206 */
[----:B------:R0:W1:Y:S01]  /*2000*/  SYNCS.PHASECHK.TRANS64.TRYWAIT P1, [R5+URZ], R4 ;  /* 0x00000004050075a7 */ /* 0x000062000802017f */
[----:B------:R-:W-:Y:S05]  /*2010*/  @!P0 BRA `(.L_x_24) ;  /* 0x0000000000048947 */ /* 0x000fea0003800000 */
[----:B------:R-:W-:Y:S01]  /*2020*/  BPT.TRAP 0x1 ;  /* 0x000000040000795c */ /* 0x000fe20000300000 */
.L_x_24:
[----:B-1----:R-:W-:Y:S05]  /*2030*/  @P1 BRA `(.L_x_25) ;  /* 0x0000000000081947 */ /* 0x002fea0003800000 */
[----:B------:R-:W1:Y:S02]  /*2040*/  SYNCS.PHASECHK.TRANS64.TRYWAIT P1, [R5+URZ], R4 ;  /* 0x00000004050075a7 */ /* 0x000e64000802017f */
[----:B-1----:R-:W-:Y:S05]  /*2050*/  @!P1 BRA `(.L_x_26) ;  /* 0x0000007000289947 */ /* 0x002fea0003800000 */
.L_x_25:
[----:B------:R-:W-:Y:S01]  /*2060*/  ULEA UR8, UR5, UR4, 0xa ;  /* 0x0000000405087291 */ /* 0x000fe2000f8e503f */
[----:B------:R-:W-:Y:S01]  /*2070*/  WARPGROUP.ARRIVE ;  /* 0x00000000000079c5 */ /* 0x000fe20000000000 */
[----:B------:R-:W-:Y:S01]  /*2080*/  ULEA UR6, UR5, UR45, 0xc ;  /* 0x0000002d05067291 */ /* 0x000fe2000f8e603f */
[----:B------:R-:W-:Y:S01]  /*2090*/  UMOV UR15, 0x40000040 ;  /* 0x40000040000f7882 */ /* 0x000fe20000000000 */
[----:B------:R-:W-:Y:S02]  /*20a0*/  UMOV UR13, 0x40000040 ;  /* 0x40000040000d7882 */ /* 0x000fe40000000000 */
[----:B------:R-:W-:Y:S01]  /*20b0*/  UIADD3 UR7, UR6, 0x400, URZ ;  /* 0x0000040006077890 */ /* 0x000fe2000fffe03f */
[----:B------:R-:W-:Y:S02]  /*20c0*/  UMOV UR14, UR8 ;  /* 0x00000008000e7c82 */ /* 0x000fe40008000000 */
[----:B------:R-:W-:Y:S01]  /*20d0*/  UMOV UR12, UR6 ;  /* 0x00000006000c7c82 */ /* 0x000fe20008000000 */
[----:B------:R-:W-:Y:S01]  /*20e0*/  UIADD3 UR10, UR8, 0x206, URZ ;  /* 0x00000206080a7890 */ /* 0x000fe2000fffe03f */
[----:B------:R-:W-:Y:S01]  /*20f0*/  HGMMA.64x64x16.F32 R56, gdesc[UR12], R56, gsb0 ;  /* 0x00e000000c3879f0 */ /* 0x000fe20008000838 */
[----:B------:R-:W-:Y:S01]  /*2100*/  UMOV UR13, 0x40000040 ;  /* 0x40000040000d7882 */ /* 0x000fe20000000000 */
[----:B------:R-:W-:Y:S01]  /*2110*/  UMOV UR12, UR7 ;  /* 0x00000007000c7c82 */ /* 0x000fe20008000000 */
[----:B------:R-:W-:Y:S01]  /*2120*/  UIADD3 UR7, UR6, 0x402, URZ ;  /* 0x0000040206077890 */ /* 0x000fe2000fffe03f */
[----:B------:R-:W-:Y:S01]  /*2130*/  UMOV UR11, 0x40000040 ;  /* 0x40000040000b7882 */ /* 0x000fe20000000000 */
[----:B------:R-:W-:Y:S01]  /*2140*/  UMOV UR9, 0x40000040 ;  /* 0x4000004000097882 */ /* 0x000fe20000000000 */
[----:B------:R-:W-:-:S02]  /*2150*/  WARPGROUP.DEPBAR.LE gsb0, 0x0 ;  /* 0x00008000000079c5 */ /* 0x000fc40000010000 */
        /* <DEDUP_REMOVED lines=71> */
[----:B------:R-:W-:Y:S02]  /*25d0*/  UIADD3 UR8, UR6, 0x806, URZ ;  /* 0x0000080606087890 */ /* 0x000fe4000fffe03f */
[----:B------:R-:W-:Y:S01]  /*25e0*/  UIADD3 UR6, UR6, 0xc06, URZ ;  /* 0x00000c0606067890 */ /* 0x000fe2000fffe03f */
        /* <DEDUP_REMOVED lines=18> */
[----:B------:R-:W-:Y:S01]  /*2710*/  BPT.TRAP 0x1 ;  /* 0x000000040000795c */ /* 0x000fe20000300000 */
.L_x_27:
[----:B------:R-:W-:-:S13]  /*2720*/  ISETP.NE.AND P1, PT, R22, RZ, PT ;  /* 0x000000ff1600720c */ /* 0x000fda0003f25270 */
[----:B01----:R-:W-:-:S04]  /*2730*/  @P1 IMAD R4, R3, 0x8, R6 ;  /* 0x0000000803041824 */ /* 0x003fc800078e0206 */
[----:B------:R-:W-:-:S05]  /*2740*/  @P1 VIADD R4, R4, 0x10 ;  /* 0x0000001004041836 */ /* 0x000fca0000000000 */
[----:B------:R-:W-:-:S04]  /*2750*/  @P1 PRMT R4, R19, 0x654, R4 ;  /* 0x0000065413041816 */ /* 0x000fc80000000004 */
[----:B------:R0:W-:Y:S01]  /*2760*/  @P1 SYNCS.ARRIVE.TRANS64.RED.A1T0 RZ, [R4+URZ], RZ ;  /* 0x000000ff04ff19a7 */ /* 0x0001e2000810043f */
[----:B------:R-:W-:-:S13]  /*2770*/  ISETP.GT.U32.AND P1, PT, R18, 0x1, PT ;  /* 0x000000011200780c */ /* 0x000fda0003f24070 */
[----:B0-----:R-:W-:Y:S05]  /*2780*/  @P1 BRA `(.L_x_28) ;  /* 0x0000000000041947 */ /* 0x001fea0003800000 */
[----:B------:R-:W-:Y:S01]  /*2790*/  BPT.TRAP 0x1 ;  /* 0x000000040000795c */ /* 0x000fe20000300000 */
.L_x_28:
[----:B------:R-:W-:Y:S01]  /*27a0*/  UIADD3 UR5, UR5, 0x1, URZ ;  /* 0x0000000105057890 */ /* 0x000fe2000fffe03f */
[C---:B------:R-:W-:Y:S01]  /*27b0*/  ISETP.GT.AND P2, PT, R0.reuse, 0x1, PT ;  /* 0x000000010000780c */ /* 0x040fe20003f44270 */
[----:B------:R-:W-:Y:S02]  /*27c0*/  VIADD R3, R3, 0x1 ;  /* 0x0000000103037836 */ /* 0x000fe40000000000 */
[----:B------:R-:W-:Y:S01]  /*27d0*/  UISETP.NE.AND UP0, UPT, UR5, 0x2, UPT ;  /* 0x000000020500788c */ /* 0x000fe2000bf05270 */
[----:B------:R-:W-:Y:S02]  /*27e0*/  VIADD R0, R0, 0xffffffff ;  /* 0xffffffff00007836 */ /* 0x000fe40000000000 */
[C---:B------:R-:W-:Y:S01]  /*27f0*/  ISETP.NE.AND P1, PT, R3.reuse, 0x2, PT ;  /* 0x000000020300780c */ /* 0x040fe20003f25270 */
[----:B------:R-:W-:Y:S02]  /*2800*/  USEL UR6, URZ, 0x1, UP0 ;  /* 0x000000013f067887 */ /* 0x000fe40008000000 */
[----:B------:R-:W-:Y:S01]  /*2810*/  USEL UR5, UR5, URZ, UP0 ;  /* 0x0000003f05057287 */ /* 0x000fe20008000000 */
[----:B------:R-:W-:-:S03]  /*2820*/  SEL R3, R3, RZ, P1 ;  /* 0x000000ff03037207 */ /* 0x000fc60000800000 */
[----:B------:R-:W-:Y:S01]  /*2830*/  LOP3.LUT R7, R7, UR6, RZ, 0x3c, !PT ;  /* 0x0000000607077c12 */ /* 0x000fe2000f8e3cff */
[----:B------:R-:W-:Y:S07]  /*2840*/  @P2 BRA `(.L_x_29) ;  /* 0xfffffff400c82947 */ /* 0x000fee000383ffff */
.L_x_22:
[----:B01----:R-:W0:Y:S02]  /*2850*/  LDC R0, c[0x0][0x28c] ;  /* 0x0000a300ff007b82 */ /* 0x003e240000000800 */
[----:B0-----:R-:W-:-:S13]  /*2860*/  ISETP.GE.AND P1, PT, R0, 0x1, PT ;  /* 0x000000010000780c */ /* 0x001fda0003f26270 */
[----:B------:R-:W-:Y:S05]  /*2870*/  @!P1 BRA `(.L_x_30) ;  /* 0x0000000000389947 */ /* 0x000fea0003800000 */
[----:B------:R-:W-:Y:S05]  /*2880*/  @!P0 BRA `(.L_x_31) ;  /* 0x0000000000048947 */ /* 0x000fea0003800000 */
[----:B------:R-:W-:Y:S01]  /*2890*/  BPT.TRAP 0x1 ;  /* 0x000000040000795c */ /* 0x000fe20000300000 */
.L_x_31:
[----:B------:R-:W-:-:S13]  /*28a0*/  ISETP.NE.AND P0, PT, R22, RZ, PT ;  /* 0x000000ff1600720c */ /* 0x000fda0003f05270 */
[----:B------:R-:W-:-:S05]  /*28b0*/  VOTEU.ANY UP0, P0 ;  /* 0x00000000003f7886 */ /* 0x000fca0000000100 */
[----:B------:R-:W-:-:S06]  /*28c0*/  @UP0 UIADD3 UR4, UR44, UR42, URZ ;  /* 0x0000002a2c040290 */ /* 0x000fcc000fffe03f */
[----:B------:R-:W-:-:S04]  /*28d0*/  IMAD.U32 R0, RZ, RZ, UR4 ;  /* 0x00000004ff007e24 */ /* 0x000fc8000f8e00ff */
[----:B------:R-:W-:-:S05]  /*28e0*/  @P0 IMAD.SHL.U32 R0, R0, 0x8, RZ ;  /* 0x0000000800000824 */ /* 0x000fca00078e00ff */
[----:B------:R-:W-:-:S04]  /*28f0*/  @P0 LOP3.LUT R0, R0, 0x8, RZ, 0xc0, !PT ;  /* 0x0000000800000812 */ /* 0x000fc800078ec0ff */
[----:B------:R-:W-:-:S04]  /*2900*/  @P0 IADD3 R0, R6, 0x10, R0 ;  /* 0x0000001006000810 */ /* 0x000fc80007ffe000 */
[----:B------:R-:W-:-:S04]  /*2910*/  @P0 PRMT R0, R19, 0x654, R0 ;  /* 0x0000065413000816 */ /* 0x000fc80000000000 */
[----:B------:R0:W-:Y:S01]  /*2920*/  @P0 SYNCS.ARRIVE.TRANS64.RED.A1T0 RZ, [R0+URZ], RZ ;  /* 0x000000ff00ff09a7 */ /* 0x0001e2000810043f */
[----:B------:R-:W-:-:S13]  /*2930*/  ISETP.GT.U32.AND P0, PT, R18, 0x1, PT ;  /* 0x000000011200780c */ /* 0x000fda0003f04070 */
[----:B0-----:R-:W-:Y:S05]  /*2940*/  @P0 BRA `(.L_x_30) ;  /* 0x0000000000040947 */ /* 0x001fea0003800000 */
[----:B------:R-:W-:Y:S01]  /*2950*/  BPT.TRAP 0x1 ;  /* 0x000000040000795c */ /* 0x000fe20000300000 */
.L_x_30:
[----:B------:R-:W-:Y:S01]  /*2960*/  IMAD.SHL.U32 R103, R103, 0x40, RZ ;  /* 0x0000004067677824 */ /* 0x000fe200078e00ff */
[----:B------:R-:W-:Y:S01]  /*2970*/  ULDC UR6, c[0x0][0x288] ;  /* 0x0000a20000067ab9 */ /* 0x000fe20000000800 */
[----:B------:R-:W-:Y:S01]  /*2980*/  SHF.R.S32.HI R21, RZ, 0x1f, R23 ;  /* 0x0000001fff157819 */ /* 0x000fe20000011417 */
[----:B------:R-:W-:Y:S01]  /*2990*/  IMAD.SHL.U32 R3, R111, 0x100, RZ ;  /* 0x000001006f037824 */ /* 0x000fe200078e00ff */
[----:B------:R-:W-:Y:S01]  /*29a0*/  ULDC.64 UR4, c[0x0][0x5d0] ;  /* 0x0001740000047ab9 */ /* 0x000fe20000000a00 */
[----:B------:R-:W-:Y:S01]  /*29b0*/  LOP3.LUT R10, R103, 0x6, R98, 0xf8, !PT ;  /* 0x00000006670a7812 */ /* 0x000fe200078ef862 */
[----:B------:R-:W-:Y:S01]  /*29c0*/  IMAD.WIDE R110, R111, 0x100, R88 ;  /* 0x000001006f6e7825 */ /* 0x000fe200078e0258 */
[----:B------:R-:W-:Y:S01]  /*29d0*/  ISETP.GE.AND P0, PT, R103, UR6, PT ;  /* 0x0000000667007c0c */ /* 0x000fe2000bf06270 */
[----:B------:R-:W-:Y:S01]  /*29e0*/  ULDC UR6, c[0x0][0x284] ;  /* 0x0000a10000067ab9 */ /* 0x000fe20000000800 */
[----:B------:R-:W-:Y:S01]  /*29f0*/  SHF.R.S32.HI R11, RZ, 0x1f, R10 ;  /* 0x0000001fff0b7819 */ /* 0x000fe2000001140a */
[----:B------:R-:W-:Y:S01]  /*2a00*/  IMAD R0, R21, UR4, RZ ;  /* 0x0000000415007c24 */ /* 0x000fe2000f8e02ff */
[----:B------:R-:W-:-:S03]  /*2a10*/  ISETP.GE.OR P0, PT, R3, UR6, P0 ;  /* 0x0000000603007c0c */ /* 0x000fc60008706670 */
[C---:B------:R-:W-:Y:S02]  /*2a20*/  IMAD R7, R23.reuse, UR5, R0 ;  /* 0x0000000517077c24 */ /* 0x040fe4000f8e0200 */
[----:B------:R-:W-:Y:S01]  /*2a30*/  IMAD.WIDE.U32 R4, R23, UR4, R10 ;  /* 0x0000000417047c25 */ /* 0x000fe2000f8e000a */
[----:B------:R-:W-:-:S03]  /*2a40*/  ULDC.64 UR4, c[0x0][0x5c8] ;  /* 0x0001720000047ab9 */ /* 0x000fc60000000a00 */
[----:B------:R-:W-:Y:S02]  /*2a50*/  IMAD R9, R111, UR4, RZ ;  /* 0x000000046f097c24 */ /* 0x000fe4000f8e02ff */
[----:B------:R-:W-:Y:S02]  /*2a60*/  IMAD.IADD R5, R5, 0x1, R7 ;  /* 0x0000000105057824 */ /* 0x000fe400078e0207 */
[C---:B------:R-:W-:Y:S02]  /*2a70*/  IMAD R9, R110.reuse, UR5, R9 ;  /* 0x000000056e097c24 */ /* 0x040fe4000f8e0209 */
[----:B------:R-:W-:-:S04]  /*2a80*/  IMAD.WIDE.U32 R112, R110, UR4, R4 ;  /* 0x000000046e707c25 */ /* 0x000fc8000f8e0004 */
[----:B------:R-:W-:Y:S01]  /*2a90*/  IMAD.MOV.U32 R0, RZ, RZ, -0x1 ;  /* 0xffffffffff007424 */ /* 0x000fe200078e00ff */
[----:B------:R-:W-:Y:S06]  /*2aa0*/  @P0 BRA `(.L_x_32) ;  /* 0x0000004800980947 */ /* 0x000fec0003800000 */
[----:B-----5:R-:W-:Y:S01]  /*2ab0*/  FSETP.NEU.AND P1, PT, R91, RZ, PT ;  /* 0x000000ff5b00720b */ /* 0x020fe20003f2d000 */
[----:B------:R-:W-:Y:S01]  /*2ac0*/  IMAD.IADD R4, R92, 0x1, -R103 ;  /* 0x000000015c047824 */ /* 0x000fe200078e0a67 */
[----:B------:R-:W-:Y:S01]  /*2ad0*/  BSSY B0, `(.L_x_32) ;  /* 0x00004a3000007945 */ /* 0x000fe20003800000 */
[----:B------:R-:W-:Y:S02]  /*2ae0*/  IMAD.IADD R3, R102, 0x1, -R3 ;  /* 0x0000000166037824 */ /* 0x000fe400078e0a03 */
[----:B------:R-:W-:Y:S01]  /*2af0*/  IMAD.IADD R115, R113, 0x1, R9 ;  /* 0x0000000171737824 */ /* 0x000fe200078e0209 */
[----:B------:R-:W-:-:S04]  /*2b00*/  ISETP.GT.AND P6, PT, R4, RZ, PT ;  /* 0x000000ff0400720c */ /* 0x000fc80003fc4270 */
[----:B------:R-:W-:-:S03]  /*2b10*/  ISETP.GT.AND P0, PT, R3, RZ, P6 ;  /* 0x000000ff0300720c */ /* 0x000fc60003704270 */
[----:B------:R-:W-:Y:S10]  /*2b20*/  @!P1 BRA `(.L_x_33) ;  /* 0x0000003400089947 */ /* 0x000ff40003800000 */
[----:B------:R-:W0:Y:S01]  /*2b30*/  LDC.64 R14, c[0x0][0x5b8] ;  /* 0x00016e00ff0e7b82 */ /* 0x000e220000000a00 */
[----:B------:R-:W-:-:S07]  /*2b40*/  ULDC.64 UR4, c[0x0][0x5c0] ;  /* 0x0001700000047ab9 */ /* 0x000fce0000000a00 */
[----:B------:R-:W1:Y:S08]  /*2b50*/  LDC.64 R108, c[0x0][0x5b0] ;  /* 0x00016c00ff6c7b82 */ /* 0x000e700000000a00 */
[----:B------:R-:W2:Y:S01]  /*2b60*/  LDC.64 R12, c[0x0][0x5a8] ;  /* 0x00016a00ff0c7b82 */ /* 0x000ea20000000a00 */
[-C--:B0-----:R-:W-:Y:S02]  /*2b70*/  IMAD R6, R21, R14.reuse, RZ ;  /* 0x0000000e15067224 */ /* 0x081fe400078e02ff */
[----:B------:R-:W-:-:S04]  /*2b80*/  IMAD.WIDE.U32 R106, R23, R14, R10 ;  /* 0x0000000e176a7225 */ /* 0x000fc800078e000a */
[----:B------:R-:W-:Y:S02]  /*2b90*/  IMAD R103, R23, R15, R6 ;  /* 0x0000000f17677224 */ /* 0x000fe400078e0206 */
[-C--:B-1----:R-:W-:Y:S02]  /*2ba0*/  IMAD R5, R111, R108.reuse, RZ ;  /* 0x0000006c6f057224 */ /* 0x082fe400078e02ff */
[----:B------:R-:W-:Y:S02]  /*2bb0*/  IMAD.IADD R105, R107, 0x1, R103 ;  /* 0x000000016b697824 */ /* 0x000fe400078e0267 */
[----:B------:R-:W-:Y:S02]  /*2bc0*/  IMAD.MOV.U32 R104, RZ, RZ, R106 ;  /* 0x000000ffff687224 */ /* 0x000fe400078e006a */
[C---:B------:R-:W-:Y:S02]  /*2bd0*/  IMAD R113, R110.reuse, R109, R5 ;  /* 0x0000006d6e717224 */ /* 0x040fe400078e0205 */
[----:B------:R-:W-:-:S04]  /*2be0*/  IMAD.WIDE.U32 R6, R110, R108, R104 ;  /* 0x0000006c6e067225 */ /* 0x000fc800078e0068 */
[----:B------:R-:W-:Y:S01]  /*2bf0*/  IMAD.IADD R5, R7, 0x1, R113 ;  /* 0x0000000107057824 */ /* 0x000fe200078e0271 */
[----:B--2---:R-:W-:-:S04]  /*2c00*/  LEA R8, P1, R6, R12, 0x1 ;  /* 0x0000000c06087211 */ /* 0x004fc800078208ff */
[----:B------:R-:W-:-:S05]  /*2c10*/  LEA.HI.X R9, R6, R13, R5, 0x1, P1 ;  /* 0x0000000d06097211 */ /* 0x000fca00008f0c05 */
[----:B------:R0:W2:Y:S01]  /*2c20*/  @P0 LDG.E.LTC128B.U16 R5, desc[UR36][R8.64] ;  /* 0x0000002408050981 */ /* 0x0000a2000c1e1520 */
[----:B------:R-:W-:Y:S01]  /*2c30*/  ISETP.GT.AND P4, PT, R4, 0x1, PT ;  /* 0x000000010400780c */ /* 0x000fe20003f84270 */
[----:B------:R-:W-:Y:S01]  /*2c40*/  IMAD.WIDE.U32 R6, R110, R108, R10 ;  /* 0x0000006c6e067225 */ /* 0x000fe200078e000a */
[----:B------:R-:W-:Y:S02]  /*2c50*/  BSSY B1, `(.L_x_34) ;  /* 0x0000013000017945 */ /* 0x000fe40003800000 */
[----:B------:R-:W-:Y:S01]  /*2c60*/  P2R R119, PR, RZ, 0x10 ;  /* 0x00000010ff777803 */ /* 0x000fe20000000000 */
[----:B------:R-:W-:Y:S02]  /*2c70*/  IMAD.IADD R7, R113, 0x1, R7 ;  /* 0x0000000171077824 */ /* 0x000fe400078e0207 */
[----:B------:R-:W-:Y:S02]  /*2c80*/  IMAD.SHL.U32 R114, R108, 0x8, RZ ;  /* 0x000000086c727824 */ /* 0x000fe400078e00ff */
[----:B------:R-:W-:-:S04]  /*2c90*/  IMAD.WIDE.U32 R6, R23, R14, R6 ;  /* 0x0000000e17067225 */ /* 0x000fc800078e0006 */
[----:B------:R-:W-:Y:S01]  /*2ca0*/  IMAD.IADD R7, R103, 0x1, R7 ;  /* 0x0000000167077824 */ /* 0x000fe200078e0207 */
[----:B0-----:R-:W-:-:S04]  /*2cb0*/  LEA R8, P2, R6, R12, 0x1 ;  /* 0x0000000c06087211 */ /* 0x001fc800078408ff */
[----:B------:R-:W-:Y:S01]  /*2cc0*/  LEA.HI.X R9, R6, R13, R7, 0x1, P2 ;  /* 0x0000000d06097211 */ /* 0x000fe200010f0c07 */
[----:B--2---:R-:W-:-:S05]  /*2cd0*/  HADD2.F32 R20, -RZ, R5.H0_H0 ;  /* 0x20000005ff147230 */ /* 0x004fca0000004100 */
[----:B------:R-:W-:Y:S01]  /*2ce0*/  FMUL R15, R20, R91 ;  /* 0x0000005b140f7220 */ /* 0x000fe20000400000 */
[----:B------:R-:W-:-:S03]  /*2cf0*/  LEA R20, P1, R112, UR4, 0x1 ;  /* 0x0000000470147c11 */ /* 0x000fc6000f8208ff */
[----:B------:R-:W-:Y:S01]  /*2d00*/  FFMA R15, R56, R90, R15 ;  /* 0x0000005a380f7223 */ /* 0x000fe2000000000f */
[----:B------:R-:W-:Y:S02]  /*2d10*/  LEA.HI.X R21, R112, UR5, R115, 0x1, P1 ;  /* 0x0000000570157c11 */ /* 0x000fe400088f0c73 */
[----:B------:R-:W-:Y:S02]  /*2d20*/  ISETP.GT.AND P1, PT, R3, RZ, P4 ;  /* 0x000000ff0300720c */ /* 0x000fe40002724270 */
[----:B------:R-:W-:Y:S02]  /*2d30*/  F2FP.F16.F32.PACK_AB R15, RZ, R15 ;  /* 0x0000000fff0f723e */ /* 0x000fe400000000ff */
[----:B------:R-:W-:-:S03]  /*2d40*/  SHF.L.U64.HI R115, R108, 0x3, R109 ;  /* 0x000000036c737819 */ /* 0x000fc6000001026d */
[----:B------:R0:W-:Y:S06]  /*2d50*/  @P0 STG.E.U16 desc[UR36][R20.64], R15 ;  /* 0x0000000f14000986 */ /* 0x0001ec000c101524 */
[----:B------:R-:W-:Y:S05]  /*2d60*/  @!P1 BRA `(.L_x_35) ;  /* 0x0000000000049947 */ /* 0x000fea0003800000 */
[----:B------:R1:W5:Y:S02]  /*2d70*/  LDG.E.LTC128B.U16 R5, desc[UR36][R8.64+0x2] ;  /* 0x0000022408057981 */ /* 0x000364000c1e1520 */
.L_x_35:
[----:B------:R-:W-:Y:S05]  /*2d80*/  BSYNC B1 ;  /* 0x0000000000017941 */ /* 0x000fea0003800000 */
.L_x_34:
[----:B-----5:R-:W-:Y:S01]  /*2d90*/  HADD2.F32 R6, -RZ, R5.H0_H0 ;  /* 0x20000005ff067230 */ /* 0x020fe20000004100 */
[----:B------:R-:W-:Y:S01]  /*2da0*/  ISETP.GT.AND P0, PT, R3, 0x8, P6 ;  /* 0x000000080300780c */ /* 0x000fe20003704270 */
[----:B------:R-:W-:Y:S01]  /*2db0*/  IMAD.WIDE.U32 R116, R110, R108, R114 ;  /* 0x0000006c6e747225 */ /* 0x000fe200078e0072 */
[----:B0-----:R-:W-:-:S03]  /*2dc0*/  PRMT R15, R5, 0x7610, R15 ;  /* 0x00007610050f7816 */ /* 0x001fc6000000000f */
[----:B------:R-:W-:Y:S01]  /*2dd0*/  FMUL R6, R6, R91 ;  /* 0x0000005b06067220 */ /* 0x000fe20000400000 */
[----:B------:R-:W-:Y:S01]  /*2de0*/  IMAD.IADD R113, R113, 0x1, R117 ;  /* 0x0000000171717824 */ /* 0x000fe200078e0275 */
[----:B------:R-:W-:Y:S02]  /*2df0*/  IADD3 R7, P2, R106, R116, RZ ;  /* 0x000000746a077210 */ /* 0x000fe40007f5e0ff */
[----:B------:R-:W-:-:S03]  /*2e00*/  FFMA R57, R57, R90, R6 ;  /* 0x0000005a39397223 */ /* 0x000fc60000000006 */
[----:B------:R-:W-:Y:S01]  /*2e10*/  IMAD.X R56, R113, 0x1, R105, P2 ;  /* 0x0000000171387824 */ /* 0x000fe200010e0669 */
[C---:B------:R-:W-:Y:S02]  /*2e20*/  LEA R6, P2, R7.reuse, R12, 0x1 ;  /* 0x0000000c07067211 */ /* 0x040fe400078408ff */
[----:B------:R-:W-:Y:S02]  /*2e30*/  F2FP.F16.F32.PACK_AB R57, RZ, R57 ;  /* 0x00000039ff39723e */ /* 0x000fe400000000ff */
[----:B------:R-:W-:-:S03]  /*2e40*/  LEA.HI.X R7, R7, R13, R56, 0x1, P2 ;  /* 0x0000000d07077211 */ /* 0x000fc600010f0c38 */
[----:B------:R0:W-:Y:S04]  /*2e50*/  @P1 STG.E.U16 desc[UR36][R20.64+0x2], R57 ;  /* 0x0000023914001986 */ /* 0x0001e8000c101524 */
[----:B------:R-:W2:Y:S01]  /*2e60*/  @P0 LDG.E.LTC128B.U16 R15, desc[UR36][R6.64] ;  /* 0x00000024060f0981 */ /* 0x000ea2000c1e1520 */
[----:B------:R-:W-:Y:S01]  /*2e70*/  IMAD.SHL.U32 R121, R96, 0x2, RZ ;  /* 0x0000000260797824 */ /* 0x000fe200078e00ff */
[----:B------:R-:W-:Y:S01]  /*2e80*/  IADD3 R116, P1, R10, R116, RZ ;  /* 0x000000740a747210 */ /* 0x000fe20007f3e0ff */
[----:B------:R-:W-:Y:S01]  /*2e90*/  BSSY B1, `(.L_x_36) ;  /* 0x0000011000017945 */ /* 0x000fe20003800000 */
[----:B------:R-:W-:Y:S02]  /*2ea0*/  SHF.L.U64.HI R123, R96, 0x1, R95 ;  /* 0x00000001607b7819 */ /* 0x000fe4000001025f */
[----:B------:R-:W-:Y:S01]  /*2eb0*/  IADD3 R112, P2, R121, R20, RZ ;  /* 0x0000001479707210 */ /* 0x000fe20007f5e0ff */
[----:B------:R-:W-:Y:S01]  /*2ec0*/  IMAD.X R117, R11, 0x1, R113, P1 ;  /* 0x000000010b757824 */ /* 0x000fe200008e0671 */
[----:B------:R-:W-:-:S03]  /*2ed0*/  ISETP.GT.AND P1, PT, R3, 0x8, P4 ;  /* 0x000000080300780c */ /* 0x000fc60002724270 */
[----:B------:R-:W-:Y:S02]  /*2ee0*/  IMAD.X R113, R123, 0x1, R21, P2 ;  /* 0x000000017b717824 */ /* 0x000fe400010e0615 */
[----:B------:R-:W-:-:S04]  /*2ef0*/  IMAD.WIDE.U32 R116, R23, R14, R116 ;  /* 0x0000000e17747225 */ /* 0x000fc800078e0074 */
[----:B0-----:R-:W-:Y:S02]  /*2f00*/  IMAD.IADD R57, R103, 0x1, R117 ;  /* 0x0000000167397824 */ /* 0x001fe400078e0275 */
[----:B--2---:R-:W-:-:S05]  /*2f10*/  HADD2.F32 R56, -RZ, R15.H0_H0 ;  /* 0x2000000fff387230 */ /* 0x004fca0000004100 */
[----:B------:R-:W-:Y:S01]  /*2f20*/  FMUL R5, R56, R91 ;  /* 0x0000005b38057220 */ /* 0x000fe20000400000 */
[----:B------:R-:W-:-:S03]  /*2f30*/  LEA R56, P3, R116, R12, 0x1 ;  /* 0x0000000c74387211 */ /* 0x000fc600078608ff */
[----:B------:R-:W-:Y:S01]  /*2f40*/  FFMA R5, R58, R90, R5 ;  /* 0x0000005a3a057223 */ /* 0x000fe20000000005 */
[----:B------:R-:W-:-:S04]  /*2f50*/  LEA.HI.X R57, R116, R13, R57, 0x1, P3 ;  /* 0x0000000d74397211 */ /* 0x000fc800018f0c39 */
[----:B------:R-:W-:-:S05]  /*2f60*/  F2FP.F16.F32.PACK_AB R5, RZ, R5 ;  /* 0x00000005ff05723e */ /* 0x000fca00000000ff */
[----:B------:R0:W-:Y:S01]  /*2f70*/  @P0 STG.E.U16 desc[UR36][R112.64], R5 ;  /* 0x0000000570000986 */ /* 0x0001e2000c101524 */
[----:B------:R-:W-:Y:S05]  /*2f80*/  @!P1 BRA `(.L_x_37) ;  /* 0x0000000000049947 */ /* 0x000fea0003800000 */
[----:B------:R2:W5:Y:S02]  /*2f90*/  LDG.E.LTC128B.U16 R15, desc[UR36][R56.64+0x2] ;  /* 0x00000224380f7981 */ /* 0x000564000c1e1520 */
.L_x_37:
[----:B------:R-:W-:Y:S05]  /*2fa0*/  BSYNC B1 ;  /* 0x0000000000017941 */ /* 0x000fea0003800000 */
.L_x_36:
[----:B-----5:R-:W-:Y:S01]  /*2fb0*/  HADD2.F32 R6, -RZ, R15.H0_H0 ;  /* 0x2000000fff067230 */ /* 0x020fe20000004100 */
[----:B------:R-:W-:Y:S01]  /*2fc0*/  ISETP.GT.AND P4, PT, R4, 0x8, PT ;  /* 0x000000080400780c */ /* 0x000fe20003f84270 */
[----:B------:R-:W-:Y:S01]  /*2fd0*/  IMAD.MOV.U32 R58, RZ, RZ, R112 ;  /* 0x000000ffff3a7224 */ /* 0x000fe200078e0070 */
[----:B------:R-:W-:Y:S01]  /*2fe0*/  BSSY B1, `(.L_x_38) ;  /* 0x000000b000017945 */ /* 0x000fe20003800000 */
[----:B------:R-:W-:Y:S01]  /*2ff0*/  PRMT R116, R15, 0x7610, R116 ;  /* 0x000076100f747816 */ /* 0x000fe20000000074 */
[----:B------:R-:W-:Y:S01]  /*3000*/  FMUL R6, R6, R91 ;  /* 0x0000005b06067220 */ /* 0x000fe20000400000 */
[----:B------:R-:W-:Y:S02]  /*3010*/  ISETP.GT.AND P0, PT, R3, RZ, P4 ;  /* 0x000000ff0300720c */ /* 0x000fe40002704270 */
[----:B------:R-:W-:Y:S01]  /*3020*/  P2R R117, PR, RZ, 0x10 ;  /* 0x00000010ff757803 */ /* 0x000fe20000000000 */
[----:B------:R-:W-:Y:S01]  /*3030*/  FFMA R6, R59, R90, R6 ;  /* 0x0000005a3b067223 */ /* 0x000fe20000000006 */
[----:B------:R-:W-:-:S04]  /*3040*/  IMAD.MOV.U32 R59, RZ, RZ, R113 ;  /* 0x000000ffff3b7224 */ /* 0x000fc800078e0071 */
[----:B------:R-:W-:-:S05]  /*3050*/  F2FP.F16.F32.PACK_AB R6, RZ, R6 ;  /* 0x00000006ff06723e */ /* 0x000fca00000000ff */
[----:B------:R3:W-:Y:S01]  /*3060*/  @P1 STG.E.U16 desc[UR36][R58.64+0x2], R6 ;  /* 0x000002063a001986 */ /* 0x0007e2000c101524 */
[----:B------:R-:W-:Y:S05]  /*3070*/  @!P0 BRA `(.L_x_39) ;  /* 0x0000000000048947 */ /* 0x000fea0003800000 */
[----:B------:R4:W5:Y:S02]  /*3080*/  LDG.E.LTC128B.U16 R116, desc[UR36][R8.64+0x10] ;  /* 0x0000102408747981 */ /* 0x000964000c1e1520 */
.L_x_39:
[----:B------:R-:W-:Y:S05]  /*3090*/  BSYNC B1 ;  /* 0x0000000000017941 */ /* 0x000fea0003800000 */
.L_x_38:
[----:B---3-5:R-:W-:Y:S01]  /*30a0*/  HADD2.F32 R6, -RZ, R116.H0_H0 ;  /* 0x20000074ff067230 */ /* 0x028fe20000004100 */
[C---:B0-----:R-:W-:Y:S01]  /*30b0*/  SHF.L.U64.HI R5, R97.reuse, 0x1, R94 ;  /* 0x0000000161057819 */ /* 0x041fe2000001025e */
[----:B------:R-:W-:Y:S01]  /*30c0*/  IMAD.SHL.U32 R15, R97, 0x2, RZ ;  /* 0x00000002610f7824 */ /* 0x000fe200078e00ff */
[----:B------:R-:W-:Y:S01]  /*30d0*/  ISETP.GT.AND P3, PT, R4, 0x9, PT ;  /* 0x000000090400780c */ /* 0x000fe20003f64270 */
[----:B------:R-:W-:Y:S01]  /*30e0*/  BSSY B1, `(.L_x_40) ;  /* 0x000000b000017945 */ /* 0x000fe20003800000 */
[----:B------:R-:W-:Y:S02]  /*30f0*/  FMUL R7, R6, R91 ;  /* 0x0000005b06077220 */ /* 0x000fe40000400000 */
[----:B------:R-:W-:Y:S02]  /*3100*/  IADD3 R6, P1, P2, R15, R20, R121 ;  /* 0x000000140f067210 */ /* 0x000fe40007a3e079 */
[----:B------:R-:W-:Y:S01]  /*3110*/  FFMA R60, R60, R90, R7 ;  /* 0x0000005a3c3c7223 */ /* 0x000fe20000000007 */
[----:B------:R-:W-:-:S02]  /*3120*/  P2R R120, PR, RZ, 0x8 ;  /* 0x00000008ff787803 */ /* 0x000fc40000000000 */
[----:B------:R-:W-:Y:S02]  /*3130*/  IADD3.X R7, R5, R21, R123, P1, P2 ;  /* 0x0000001505077210 */ /* 0x000fe40000fe447b */
[----:B------:R-:W-:Y:S02]  /*3140*/  F2FP.F16.F32.PACK_AB R60, RZ, R60 ;  /* 0x0000003cff3c723e */ /* 0x000fe400000000ff */
[----:B------:R-:W-:-:S03]  /*3150*/  ISETP.GT.AND P1, PT, R3, RZ, P3 ;  /* 0x000000ff0300720c */ /* 0x000fc60001f24270 */
[----:B------:R0:W-:Y:S10]  /*3160*/  @P0 STG.E.U16 desc[UR36][R20.64+0x10], R60 ;  /* 0x0000103c14000986 */ /* 0x0001f4000c101524 */
[----:B------:R-:W-:Y:S05]  /*3170*/  @!P1 BRA `(.L_x_41) ;  /* 0x0000000000049947 */ /* 0x000fea0003800000 */
[----:B------:R3:W5:Y:S02]  /*3180*/  LDG.E.LTC128B.U16 R116, desc[UR36][R8.64+0x12] ;  /* 0x0000122408747981 */ /* 0x000764000c1e1520 */
.L_x_41:
[----:B------:R-:W-:Y:S05]  /*3190*/  BSYNC B1 ;  /* 0x0000000000017941 */ /* 0x000fea0003800000 */
.L_x_40:
[----:B0----5:R-:W-:Y:S01]  /*31a0*/  HADD2.F32 R60, -RZ, R116.H0_H0 ;  /* 0x20000074ff3c7230 */ /* 0x021fe20000004100 */
[----:B------:R-:W-:Y:S01]  /*31b0*/  ISETP.GT.AND P0, PT, R3, 0x8, P4 ;  /* 0x000000080300780c */ /* 0x000fe20002704270 */
[----:B------:R-:W-:Y:S03]  /*31c0*/  BSSY B1, `(.L_x_42) ;  /* 0x0000007000017945 */ /* 0x000fe60003800000 */
[----:B------:R-:W-:-:S04]  /*31d0*/  FMUL R60, R60, R91 ;  /* 0x0000005b3c3c7220 */ /* 0x000fc80000400000 */
[----:B------:R-:W-:-:S05]  /*31e0*/  FFMA R60, R61, R90, R60 ;  /* 0x0000005a3d3c7223 */ /* 0x000fca000000003c */
[----:B------:R-:W-:-:S05]  /*31f0*/  F2FP.F16.F32.PACK_AB R60, RZ, R60 ;  /* 0x0000003cff3c723e */ /* 0x000fca00000000ff */
[----:B------:R0:W-:Y:S01]  /*3200*/  @P1 STG.E.U16 desc[UR36][R20.64+0x12], R60 ;  /* 0x0000123c14001986 */ /* 0x0001e2000c101524 */
[----:B------:R-:W-:Y:S05]  /*3210*/  @!P0 BRA `(.L_x_43) ;  /* 0x0000000000048947 */ /* 0x000fea0003800000 */
[----:B------:R0:W5:Y:S02]  /*3220*/  LDG.E.LTC128B.U16 R116, desc[UR36][R56.64+0x10] ;  /* 0x0000102438747981 */ /* 0x000164000c1e1520 */
.L_x_43:
[----:B------:R-:W-:Y:S05]  /*3230*/  BSYNC B1 ;  /* 0x0000000000017941 */ /* 0x000fea0003800000 */
.L_x_42:
        /* <DEDUP_REMOVED lines=9> */
.L_x_45:
[----:B------:R-:W-:Y:S05]  /*32d0*/  BSYNC B1 ;  /* 0x0000000000017941 */ /* 0x000fea0003800000 */
.L_x_44:
[----:B-----5:R-:W-:Y:S01]  /*32e0*/  HADD2.F32 R60, -RZ, R116.H0_H0 ;  /* 0x20000074ff3c7230 */ /* 0x020fe20000004100 */
[----:B------:R-:W-:Y:S01]  /*32f0*/  IADD3 R123, P0, R110, 0x80, RZ ;  /* 0x000000806e7b7810 */ /* 0x000fe20007f1e0ff */
[----:B------:R-:W-:Y:S01]  /*3300*/  BSSY B1, `(.L_x_46) ;  /* 0x000000b000017945 */ /* 0x000fe20003800000 */
[----:B------:R-:W-:Y:S02]  /*3310*/  ISETP.GT.AND P2, PT, R4, 0x10, PT ;  /* 0x000000100400780c */ /* 0x000fe40003f44270 */
[----:B------:R-:W-:Y:S01]  /*3320*/  FMUL R60, R60, R91 ;  /* 0x0000005b3c3c7220 */ /* 0x000fe20000400000 */
[----:B------:R-:W-:Y:S01]  /*3330*/  IMAD.X R111, RZ, RZ, R111, P0 ;  /* 0x000000ffff6f7224 */ /* 0x000fe200000e066f */
[----:B------:R-:W-:Y:S02]  /*3340*/  ISETP.GT.AND P0, PT, R3, RZ, P2 ;  /* 0x000000ff0300720c */ /* 0x000fe40001704270 */
[----:B------:R-:W-:Y:S01]  /*3350*/  FFMA R60, R63, R90, R60 ;  /* 0x0000005a3f3c7223 */ /* 0x000fe2000000003c */
[----:B------:R-:W-:-:S04]  /*3360*/  P2R R121, PR, RZ, 0x4 ;  /* 0x00000004ff797803 */ /* 0x000fc80000000000 */
[----:B------:R-:W-:-:S05]  /*3370*/  F2FP.F16.F32.PACK_AB R60, RZ, R60 ;  /* 0x0000003cff3c723e */ /* 0x000fca00000000ff */
[----:B------:R0:W-:Y:S01]  /*3380*/  @P1 STG.E.U16 desc[UR36][R58.64+0x12], R60 ;  /* 0x0000123c3a001986 */ /* 0x0001e2000c101524 */
[----:B------:R-:W-:Y:S05]  /*3390*/  @!P0 BRA `(.L_x_47) ;  /* 0x0000000000048947 */ /* 0x000fea0003800000 */
[----:B------:R0:W5:Y:S02]  /*33a0*/  LDG.E.LTC128B.U16 R116, desc[UR36][R8.64+0x20] ;  /* 0x0000202408747981 */ /* 0x000164000c1e1520 */
.L_x_47:
[----:B------:R-:W-:Y:S05]  /*33b0*/  BSYNC B1 ;  /* 0x0000000000017941 */ /* 0x000fea0003800000 */
.L_x_46:
[----:B0----5:R-:W-:Y:S01]  /*33c0*/  HADD2.F32 R60, -RZ, R116.H0_H0 ;  /* 0x20000074ff3c7230 */ /* 0x021fe20000004100 */
[----:B------:R-:W-:Y:S01]  /*33d0*/  ISETP.GT.AND P1, PT, R4, 0x11, PT ;  /* 0x000000110400780c */ /* 0x000fe20003f24270 */
[-C--:B------:R-:W-:Y:S01]  /*33e0*/  IMAD.WIDE.U32 R62, R123, R108.reuse, R10 ;  /* 0x0000006c7b3e7225 */ /* 0x080fe200078e000a */
[----:B------:R-:W-:Y:S03]  /*33f0*/  BSSY B1, `(.L_x_48) ;  /* 0x0000021000017945 */ /* 0x000fe60003800000 */
[----:B------:R-:W-:Y:S01]  /*3400*/  FMUL R61, R60, R91 ;  /* 0x0000005b3c3d7220 */ /* 0x000fe20000400000 */
[----:B------:R-:W-:-:S03]  /*3410*/  IMAD R60, R111, R108, RZ ;  /* 0x0000006c6f3c7224 */ /* 0x000fc600078e02ff */
[----:B------:R-:W-:Y:S01]  /*3420*/  FFMA R61, R64, R90, R61 ;  /* 0x0000005a403d7223 */ /* 0x000fe2000000003d */
[----:B------:R-:W-:-:S04]  /*3430*/  IMAD R107, R123, R109, R60 ;  /* 0x0000006d7b6b7224 */ /* 0x000fc800078e023c */
[----:B------:R-:W-:Y:S01]  /*3440*/  F2FP.F16.F32.PACK_AB R61, RZ, R61 ;  /* 0x0000003dff3d723e */ /* 0x000fe200000000ff */
[----:B------:R-:W-:-:S03]  /*3450*/  IMAD.IADD R63, R107, 0x1, R63 ;  /* 0x000000016b3f7824 */ /* 0x000fc600078e023f */
[----:B------:R-:W-:Y:S01]  /*3460*/  PRMT R64, R61, 0x7610, R64 ;  /* 0x000076103d407816 */ /* 0x000fe20000000040 */
[----:B------:R-:W-:-:S04]  /*3470*/  IMAD.WIDE.U32 R60, R123, R108, R104 ;  /* 0x0000006c7b3c7225 */ /* 0x000fc800078e0068 */
[----:B------:R0:W-:Y:S01]  /*3480*/  @P0 STG.E.U16 desc[UR36][R20.64+0x20], R64 ;  /* 0x0000204014000986 */ /* 0x0001e2000c101524 */
[----:B------:R-:W-:Y:S01]  /*3490*/  IMAD.WIDE.U32 R110, R23, R14, R62 ;  /* 0x0000000e176e7225 */ /* 0x000fe200078e003e */
[----:B------:R-:W-:-:S03]  /*34a0*/  LEA R62, P0, R60, R12, 0x1 ;  /* 0x0000000c3c3e7211 */ /* 0x000fc600078008ff */
[----:B------:R-:W-:Y:S02]  /*34b0*/  IMAD.IADD R61, R61, 0x1, R107 ;  /* 0x000000013d3d7824 */ /* 0x000fe400078e026b */
[----:B------:R-:W-:-:S03]  /*34c0*/  IMAD.WIDE.U32 R108, R123, R108, R114 ;  /* 0x0000006c7b6c7225 */ /* 0x000fc600078e0072 */
[----:B------:R-:W-:Y:S01]  /*34d0*/  LEA.HI.X R63, R60, R13, R61, 0x1, P0 ;  /* 0x0000000d3c3f7211 */ /* 0x000fe200000f0c3d */
[----:B------:R-:W-:Y:S01]  /*34e0*/  IMAD.IADD R61, R103, 0x1, R111 ;  /* 0x00000001673d7824 */ /* 0x000fe200078e026f */
[----:B------:R-:W-:Y:S01]  /*34f0*/  LEA R60, P0, R110, R12, 0x1 ;  /* 0x0000000c6e3c7211 */ /* 0x000fe200078008ff */
[----:B------:R-:W-:-:S03]  /*3500*/  IMAD.IADD R107, R107, 0x1, R109 ;  /* 0x000000016b6b7824 */ /* 0x000fc600078e026d */
[----:B------:R-:W-:Y:S02]  /*3510*/  LEA.HI.X R61, R110, R13, R61, 0x1, P0 ;  /* 0x0000000d6e3d7211 */ /* 0x000fe400000f0c3d */
[----:B------:R-:W-:-:S05]  /*3520*/  IADD3 R106, P0, R106, R108, RZ ;  /* 0x0000006c6a6a7210 */ /* 0x000fca0007f1e0ff */
[----:B0-----:R-:W-:Y:S01]  /*3530*/  IMAD.X R64, R107, 0x1, R105, P0 ;  /* 0x000000016b407824 */ /* 0x001fe200000e0669 */
[----:B------:R-:W-:-:S05]  /*3540*/  IADD3 R104, P0, R10, R108, RZ ;  /* 0x0000006c0a687210 */ /* 0x000fca0007f1e0ff */
[----:B------:R-:W-:Y:S01]  /*3550*/  IMAD.X R105, R11, 0x1, R107, P0 ;  /* 0x000000010b697824 */ /* 0x000fe200000e066b */
[----:B------:R-:W-:Y:S01]  /*3560*/  LEA R10, P0, R106, R12, 0x1 ;  /* 0x0000000c6a0a7211 */ /* 0x000fe200078008ff */
[----:B------:R-:W-:-:S03]  /*3570*/  IMAD.WIDE.U32 R104, R23, R14, R104 ;  /* 0x0000000e17687225 */ /* 0x000fc600078e0068 */
[----:B------:R-:W-:Y:S01]  /*3580*/  LEA.HI.X R11, R106, R13, R64, 0x1, P0 ;  /* 0x0000000d6a0b7211 */ /* 0x000fe200000f0c40 */
[----:B------:R-:W-:Y:S01]  /*3590*/  IMAD.IADD R103, R103, 0x1, R105 ;  /* 0x0000000167677824 */ /* 0x000fe200078e0269 */
[----:B------:R-:W-:-:S04]  /*35a0*/  LEA R12, P0, R104, R12, 0x1 ;  /* 0x0000000c680c7211 */ /* 0x000fc800078008ff */
[----:B------:R-:W-:Y:S02]  /*35b0*/  LEA.HI.X R13, R104, R13, R103, 0x1, P0 ;  /* 0x0000000d680d7211 */ /* 0x000fe400000f0c67 */
[----:B------:R-:W-:Y:S02]  /*35c0*/  ISETP.GT.AND P0, PT, R3, RZ, P1 ;  /* 0x000000ff0300720c */ /* 0x000fe40000f04270 */
[----:B------:R-:W-:-:S11]  /*35d0*/  P2R R103, PR, RZ, 0x2 ;  /* 0x00000002ff677803 */ /* 0x000fd60000000000 */
[----:B------:R-:W-:Y:S05]  /*35e0*/  @!P0 BRA `(.L_x_49) ;  /* 0x0000000000048947 */ /* 0x000fea0003800000 */
[----:B------:R0:W5:Y:S02]  /*35f0*/  LDG.E.LTC128B.U16 R116, desc[UR36][R8.64+0x22] ;  /* 0x0000222408747981 */ /* 0x000164000c1e1520 */
.L_x_49:
[----:B------:R-:W-:Y:S05]  /*3600*/  BSYNC B1 ;  /* 0x0000000000017941 */ /* 0x000fea0003800000 */
.L_x_48:
[----:B-----5:R-:W-:Y:S01]  /*3610*/  HADD2.F32 R14, -RZ, R116.H0_H0 ;  /* 0x20000074ff0e7230 */ /* 0x020fe20000004100 */
[----:B------:R-:W-:Y:S04]  /*3620*/  BSSY B1, `(.L_x_50) ;  /* 0x0000008000017945 */ /* 0x000fe80003800000 */
[----:B------:R-:W-:-:S04]  /*3630*/  FMUL R14, R14, R91 ;  /* 0x0000005b0e0e7220 */ /* 0x000fc80000400000 */
[----:B------:R-:W-:-:S05]  /*3640*/  FFMA R14, R65, R90, R14 ;  /* 0x0000005a410e7223 */ /* 0x000fca000000000e */
[----:B------:R-:W-:-:S05]  /*3650*/  F2FP.F16.F32.PACK_AB R14, RZ, R14 ;  /* 0x0000000eff0e723e */ /* 0x000fca00000000ff */
[----:B------:R0:W-:Y:S01]  /*3660*/  @P0 STG.E.U16 desc[UR36][R20.64+0x22], R14 ;  /* 0x0000220e14000986 */ /* 0x0001e2000c101524 */
[----:B------:R-:W-:-:S13]  /*3670*/  ISETP.GT.AND P0, PT, R3, 0x8, P2 ;  /* 0x000000080300780c */ /* 0x000fda0001704270 */
[----:B0-----:R-:W-:Y:S05]  /*3680*/  @!P0 BRA `(.L_x_51) ;  /* 0x0000000000048947 */ /* 0x001fea0003800000 */
[----:B------:R0:W5:Y:S02]  /*3690*/  LDG.E.LTC128B.U16 R116, desc[UR36][R56.64+0x20] ;  /* 0x0000202438747981 */ /* 0x000164000c1e1520 */
.L_x_51:
[----:B------:R-:W-:Y:S05]  /*36a0*/  BSYNC B1 ;  /* 0x0000000000017941 */ /* 0x000fea0003800000 */
.L_x_50:
        /* <DEDUP_REMOVED lines=9> */
.L_x_53:
[----:B------:R-:W-:Y:S05]  /*3740*/  BSYNC B1 ;  /* 0x0000000000017941 */ /* 0x000fea0003800000 */
.L_x_52:
[----:B-----5:R-:W-:Y:S01]  /*3750*/  HADD2.F32 R14, -RZ, R116.H0_H0 ;  /* 0x20000074ff0e7230 */ /* 0x020fe20000004100 */
[----:B------:R-:W-:Y:S01]  /*3760*/  ISETP.GT.AND P2, PT, R4, 0x18, PT ;  /* 0x000000180400780c */ /* 0x000fe20003f44270 */
[----:B------:R-:W-:Y:S03]  /*3770*/  BSSY B1, `(.L_x_54) ;  /* 0x0000009000017945 */ /* 0x000fe60003800000 */
[----:B------:R-:W-:Y:S01]  /*3780*/  FMUL R14, R14, R91 ;  /* 0x0000005b0e0e7220 */ /* 0x000fe20000400000 */
[----:B------:R-:W-:-:S03]  /*3790*/  P2R R104, PR, RZ, 0x4 ;  /* 0x00000004ff687803 */ /* 0x000fc60000000000 */
[----:B------:R-:W-:-:S05]  /*37a0*/  FFMA R14, R67, R90, R14 ;  /* 0x0000005a430e7223 */ /* 0x000fca000000000e */
[----:B------:R-:W-:-:S05]  /*37b0*/  F2FP.F16.F32.PACK_AB R14, RZ, R14 ;  /* 0x0000000eff0e723e */ /* 0x000fca00000000ff */
[----:B------:R0:W-:Y:S01]  /*37c0*/  @P0 STG.E.U16 desc[UR36][R58.64+0x22], R14 ;  /* 0x0000220e3a000986 */ /* 0x0001e2000c101524 */
[----:B------:R-:W-:-:S13]  /*37d0*/  ISETP.GT.AND P0, PT, R3, RZ, P2 ;  /* 0x000000ff0300720c */ /* 0x000fda0001704270 */
[----:B0-----:R-:W-:Y:S05]  /*37e0*/  @!P0 BRA `(.L_x_55) ;  /* 0x0000000000048947 */ /* 0x001fea0003800000 */
[----:B------:R0:W5:Y:S02]  /*37f0*/  LDG.E.LTC128B.U16 R116, desc[UR36][R8.64+0x30] ;  /* 0x0000302408747981 */ /* 0x000164000c1e1520 */
.L_x_55:
[----:B------:R-:W-:Y:S05]  /*3800*/  BSYNC B1 ;  /* 0x0000000000017941 */ /* 0x000fea0003800000 */
.L_x_54:
[----:B-----5:R-:W-:Y:S01]  /*3810*/  HADD2.F32 R14, -RZ, R116.H0_H0 ;  /* 0x20000074ff0e7230 */ /* 0x020fe20000004100 */
[----:B------:R-:W-:Y:S01]  /*3820*/  ISETP.GT.AND P1, PT, R4, 0x19, PT ;  /* 0x000000190400780c */ /* 0x000fe20003f24270 */
[----:B------:R-:W-:Y:S03]  /*3830*/  BSSY B1, `(.L_x_56) ;  /* 0x0000009000017945 */ /* 0x000fe60003800000 */
[----:B------:R-:W-:-:S04]  /*3840*/  FMUL R23, R14, R91 ;  /* 0x0000005b0e177220 */ /* 0x000fc80000400000 */
[----:B------:R-:W-:Y:S01]  /*3850*/  FFMA R23, R68, R90, R23 ;  /* 0x0000005a44177223 */ /* 0x000fe20000000017 */
[----:B------:R-:W-:-:S04]  /*3860*/  P2R R68, PR, RZ, 0x2 ;  /* 0x00000002ff447803 */ /* 0x000fc80000000000 */
[----:B------:R-:W-:-:S05]  /*3870*/  F2FP.F16.F32.PACK_AB R23, RZ, R23 ;  /* 0x00000017ff17723e */ /* 0x000fca00000000ff */
[----:B------:R0:W-:Y:S01]  /*3880*/  @P0 STG.E.U16 desc[UR36][R20.64+0x30], R23 ;  /* 0x0000301714000986 */ /* 0x0001e2000c101524 */
[----:B------:R-:W-:-:S13]  /*3890*/  ISETP.GT.AND P0, PT, R3, RZ, P1 ;  /* 0x000000ff0300720c */ /* 0x000fda0000f04270 */
[----:B0-----:R-:W-:Y:S05]  /*38a0*/  @!P0 BRA `(.L_x_57) ;  /* 0x0000000000048947 */ /* 0x001fea0003800000 */
[----:B------:R0:W5:Y:S02]  /*38b0*/  LDG.E.LTC128B.U16 R116, desc[UR36][R8.64+0x32] ;  /* 0x0000322408747981 */ /* 0x000164000c1e1520 */
.L_x_57:
[----:B------:R-:W-:Y:S05]  /*38c0*/  BSYNC B1 ;  /* 0x0000000000017941 */ /* 0x000fea0003800000 */
.L_x_56:
        /* <DEDUP_REMOVED lines=9> */
.L_x_59:
[----:B------:R-:W-:Y:S05]  /*3960*/  BSYNC B1 ;  /* 0x0000000000017941 */ /* 0x000fea0003800000 */
.L_x_58:
        /* <DEDUP_REMOVED lines=9> */
.L_x_61:
[----:B------:R-:W-:Y:S05]  /*3a00*/  BSYNC B1 ;  /* 0x0000000000017941 */ /* 0x000fea0003800000 */
.L_x_60:
        /* <DEDUP_REMOVED lines=11> */
.L_x_63:
[----:B------:R-:W-:Y:S05]  /*3ac0*/  BSYNC B1 ;  /* 0x0000000000017941 */ /* 0x000fea0003800000 */
.L_x_62:
        /* <DEDUP_REMOVED lines=11> */
.L_x_65:
[----:B------:R-:W-:Y:S05]  /*3b80*/  BSYNC B1 ;  /* 0x0000000000017941 */ /* 0x000fea0003800000 */
.L_x_64:
        /* <DEDUP_REMOVED lines=9> */
.L_x_67:
[----:B------:R-:W-:Y:S05]  /*3c20*/  BSYNC B1 ;  /* 0x0000000000017941 */ /* 0x000fea0003800000 */
.L_x_66:
        /* <DEDUP_REMOVED lines=9> */
.L_x_69:
[----:B------:R-:W-:Y:S05]  /*3cc0*/  BSYNC B1 ;  /* 0x0000000000017941 */ /* 0x000fea0003800000 */
.L_x_68:
        /* <DEDUP_REMOVED lines=11> */
.L_x_71:
[----:B------:R-:W-:Y:S05]  /*3d80*/  BSYNC B1 ;  /* 0x0000000000017941 */ /* 0x000fea0003800000 */
.L_x_70:
        /* <DEDUP_REMOVED lines=11> */
.L_x_73:
[----:B------:R-:W-:Y:S05]  /*3e40*/  BSYNC B1 ;  /* 0x0000000000017941 */ /* 0x000fea0003800000 */
.L_x_72:
        /* <DEDUP_REMOVED lines=9> */
.L_x_75:
[----:B------:R-:W-:Y:S05]  /*3ee0*/  BSYNC B1 ;  /* 0x0000000000017941 */ /* 0x000fea0003800000 */
.L_x_74:
        /* <DEDUP_REMOVED lines=9> */
.L_x_77:
[----:B------:R-:W-:Y:S05]  /*3f80*/  BSYNC B1 ;  /* 0x0000000000017941 */ /* 0x000fea0003800000 */
.L_x_76:
[----:B-----5:R-:W-:Y:S01]  /*3f90*/  HADD2.F32 R14, -RZ, R116.H0_H0 ;  /* 0x20000074ff0e7230 */ /* 0x020fe20000004100 */
[----:B------:R-:W-:Y:S01]  /*3fa0*/  ISETP.GT.AND P3, PT, R4, 0x30, PT ;  /* 0x000000300400780c */ /* 0x000fe20003f64270 */
[----:B------:R-:W-:Y:S03]  /*3fb0*/  BSSY B1, `(.L_x_78) ;  /* 0x0000008000017945 */ /* 0x000fe60003800000 */
[----:B------:R-:W-:-:S04]  /*3fc0*/  FMUL R14, R14, R91 ;  /* 0x0000005b0e0e7220 */ /* 0x000fc80000400000 */
[----:B------:R-:W-:-:S05]  /*3fd0*/  FFMA R14, R79, R90, R14 ;  /* 0x0000005a4f0e7223 */ /* 0x000fca000000000e */
[----:B------:R-:W-:-:S05]  /*3fe0*/  F2FP.F16.F32.PACK_AB R14, RZ, R14 ;  /* 0x0000000eff0e723e */ /* 0x000fca00000000ff */
[----:B------:R0:W-:Y:S01]  /*3ff0*/  @P0 STG.E.U16 desc[UR36][R58.64+0x52], R14 ;  /* 0x0000520e3a000986 */ /* 0x0001e2000c101524 */
[----:B------:R-:W-:-:S13]  /*4000*/  ISETP.GT.AND P0, PT, R3, RZ, P3 ;  /* 0x000000ff0300720c */ /* 0x000fda0001f04270 */
[----:B0-----:R-:W-:Y:S05]  /*4010*/  @!P0 BRA `(.L_x_79) ;  /* 0x0000000000048947 */ /* 0x001fea0003800000 */
[----:B------:R0:W5:Y:S02]  /*4020*/  LDG.E.LTC128B.U16 R116, desc[UR36][R8.64+0x60] ;  /* 0x0000602408747981 */ /* 0x000164000c1e1520 */
.L_x_79:
[----:B------:R-:W-:Y:S05]  /*4030*/  BSYNC B1 ;  /* 0x0000000000017941 */ /* 0x000fea0003800000 */
.L_x_78:
        /* <DEDUP_REMOVED lines=10> */
.L_x_81:
[----:B------:R-:W-:Y:S05]  /*40e0*/  BSYNC B1 ;  /* 0x0000000000017941 */ /* 0x000fea0003800000 */
.L_x_80:
        /* <DEDUP_REMOVED lines=9> */
.L_x_83:
[----:B------:R-:W-:Y:S05]  /*4180*/  BSYNC B1 ;  /* 0x0000000000017941 */ /* 0x000fea0003800000 */
.L_x_82:
        /* <DEDUP_REMOVED lines=9> */
.L_x_85:
[----:B------:R-:W-:Y:S05]  /*4220*/  BSYNC B1 ;  /* 0x0000000000017941 */ /* 0x000fea0003800000 */
.L_x_84:
        /* <DEDUP_REMOVED lines=10> */
.L_x_87:
[----:B------:R-:W-:Y:S05]  /*42d0*/  BSYNC B1 ;  /* 0x0000000000017941 */ /* 0x000fea0003800000 */
.L_x_86:
[----:B-----5:R-:W-:Y:S01]  /*42e0*/  HADD2.F32 R14, -RZ, R116.H0_H0 ;  /* 0x20000074ff0e7230 */ /* 0x020fe20000004100 */
[----:B------:R-:W-:Y:S04]  /*42f0*/  BSSY B1, `(.L_x_88) ;  /* 0x000000f000017945 */ /* 0x000fe80003800000 */
[----:B------:R-:W-:-:S04]  /*4300*/  FMUL R23, R14, R91 ;  /* 0x0000005b0e177220 */ /* 0x000fc80000400000 */
[----:B------:R-:W-:-:S05]  /*4310*/  FFMA R23, R84, R90, R23 ;  /* 0x0000005a54177223 */ /* 0x000fca0000000017 */
[----:B------:R-:W-:-:S05]  /*4320*/  F2FP.F16.F32.PACK_AB R23, RZ, R23 ;  /* 0x00000017ff17723e */ /* 0x000fca00000000ff */
[----:B------:R0:W-:Y:S01]  /*4330*/  @P0 STG.E.U16 desc[UR36][R20.64+0x70], R23 ;  /* 0x0000701714000986 */ /* 0x0001e2000c101524 */
[----:B------:R-:W-:-:S05]  /*4340*/  IADD3 R64, P0, R15, R112, RZ ;  /* 0x000000700f407210 */ /* 0x000fca0007f1e0ff */
[----:B------:R-:W-:Y:S01]  /*4350*/  IMAD.X R65, R5, 0x1, R113, P0 ;  /* 0x0000000105417824 */ /* 0x000fe200000e0671 */
[----:B------:R-:W-:-:S05]  /*4360*/  IADD3 R66, P0, R15, R112, RZ ;  /* 0x000000700f427210 */ /* 0x000fca0007f1e0ff */
[----:B------:R-:W-:Y:S01]  /*4370*/  IMAD.X R67, R5, 0x1, R113, P0 ;  /* 0x0000000105437824 */ /* 0x000fe200000e0671 */
[----:B------:R-:W-:-:S05]  /*4380*/  IADD3 R14, P0, R15, R20, RZ ;  /* 0x000000140f0e7210 */ /* 0x000fca0007f1e0ff */
[----:B------:R-:W-:Y:S01]  /*4390*/  IMAD.X R15, R5, 0x1, R21, P0 ;  /* 0x00000001050f7824 */ /* 0x000fe200000e0615 */
[----:B------:R-:W-:-:S04]  /*43a0*/  ISETP.GT.AND P0, PT, R4, 0x39, PT ;  /* 0x000000390400780c */ /* 0x000fc80003f04270 */
[----:B------:R-:W-:-:S13]  /*43b0*/  ISETP.GT.AND P4, PT, R3, RZ, P0 ;  /* 0x000000ff0300720c */ /* 0x000fda0000784270 */
[----:B0-----:R-:W-:Y:S05]  /*43c0*/  @!P4 BRA `(.L_x_89) ;  /* 0x000000000004c947 */ /* 0x001fea0003800000 */
[----:B------:R0:W5:Y:S02]  /*43d0*/  LDG.E.LTC128B.U16 R116, desc[UR36][R8.64+0x72] ;  /* 0x0000722408747981 */ /* 0x000164000c1e1520 */
.L_x_89:
[----:B------:R-:W-:Y:S05]  /*43e0*/  BSYNC B1 ;  /* 0x0000000000017941 */ /* 0x000fea0003800000 */
.L_x_88:
        /* <DEDUP_REMOVED lines=9> */
.L_x_91:
[----:B------:R-:W-:Y:S05]  /*4480*/  BSYNC B1 ;  /* 0x0000000000017941 */ /* 0x000fea0003800000 */
.L_x_90:
        /* <DEDUP_REMOVED lines=9> */
.L_x_93:
[----:B------:R-:W-:Y:S05]  /*4520*/  BSYNC B1 ;  /* 0x0000000000017941 */ /* 0x000fea0003800000 */
.L_x_92:
[----:B-----5:R-:W-:-:S05]  /*4530*/  HADD2.F32 R4, -RZ, R116.H0_H0 ;  /* 0x20000074ff047230 */ /* 0x020fca0000004100 */
[----:B------:R-:W-:-:S04]  /*4540*/  FMUL R4, R4, R91 ;  /* 0x0000005b04047220 */ /* 0x000fc80000400000 */
[----:B------:R-:W-:-:S05]  /*4550*/  FFMA R4, R87, R90, R4 ;  /* 0x0000005a57047223 */ /* 0x000fca0000000004 */
[----:B------:R-:W-:-:S04]  /*4560*/  F2FP.F16.F32.PACK_AB R4, RZ, R4 ;  /* 0x00000004ff04723e */ /* 0x000fc800000000ff */
[----:B-1-34-:R-:W-:-:S05]  /*4570*/  PRMT R8, R4, 0x7610, R8 ;  /* 0x0000761004087816 */ /* 0x01afca0000000008 */
[----:B------:R1:W-:Y:S01]  /*4580*/  @P4 STG.E.U16 desc[UR36][R58.64+0x72], R8 ;  /* 0x000072083a004986 */ /* 0x0003e2000c101524 */
[----:B------:R-:W-:-:S13]  /*4590*/  ISETP.GT.AND P4, PT, R3, 0x80, P6 ;  /* 0x000000800300780c */ /* 0x000fda0003784270 */
[----:B------:R-:W3:Y:S01]  /*45a0*/  @P4 LDG.E.LTC128B.U16 R116, desc[UR36][R62.64] ;  /* 0x000000243e744981 */ /* 0x000ee2000c1e1520 */
[----:B------:R-:W-:Y:S01]  /*45b0*/  BSSY B1, `(.L_x_94) ;  /* 0x000000a000017945 */ /* 0x000fe20003800000 */
[----:B---3--:R-:W-:-:S05]  /*45c0*/  HADD2.F32 R4, -RZ, R116.H0_H0 ;  /* 0x20000074ff047230 */ /* 0x008fca0000004100 */
[----:B------:R-:W-:-:S04]  /*45d0*/  FMUL R5, R4, R91 ;  /* 0x0000005b04057220 */ /* 0x000fc80000400000 */
[----:B------:R-:W-:-:S05]  /*45e0*/  FFMA R5, R24, R90, R5 ;  /* 0x0000005a18057223 */ /* 0x000fca0000000005 */
[----:B------:R-:W-:-:S05]  /*45f0*/  F2FP.F16.F32.PACK_AB R5, RZ, R5 ;  /* 0x00000005ff05723e */ /* 0x000fca00000000ff */
[----:B------:R1:W-:Y:S01]  /*4600*/  @P4 STG.E.U16 desc[UR36][R14.64], R5 ;  /* 0x000000050e004986 */ /* 0x0003e2000c101524 */
[----:B------:R-:W-:-:S04]  /*4610*/  ISETP.NE.AND P4, PT, R119, RZ, PT ;  /* 0x000000ff7700720c */ /* 0x000fc80003f85270 */
[----:B------:R-:W-:-:S13]  /*4620*/  ISETP.GT.AND P4, PT, R3, 0x80, P4 ;  /* 0x000000800300780c */ /* 0x000fda0002784270 */
[----:B-1----:R-:W-:Y:S05]  /*4630*/  @!P4 BRA `(.L_x_95) ;  /* 0x000000000004c947 */ /* 0x002fea0003800000 */
[----:B------:R1:W5:Y:S02]  /*4640*/  LDG.E.LTC128B.U16 R116, desc[UR36][R60.64+0x2] ;  /* 0x000002243c747981 */ /* 0x000364000c1e1520 */
.L_x_95:
[----:B------:R-:W-:Y:S05]  /*4650*/  BSYNC B1 ;  /* 0x0000000000017941 */ /* 0x000fea0003800000 */
.L_x_94:
[----:B-----5:R-:W-:Y:S01]  /*4660*/  HADD2.F32 R4, -RZ, R116.H0_H0 ;  /* 0x20000074ff047230 */ /* 0x020fe20000004100 */
[----:B------:R-:W-:Y:S01]  /*4670*/  ISETP.GT.AND P6, PT, R3, 0x88, P6 ;  /* 0x000000880300780c */ /* 0x000fe200037c4270 */
[----:B------:R-:W-:Y:S01]  /*4680*/  @P4 IMAD.MOV.U32 R5, RZ, RZ, R15 ;  /* 0x000000ffff054224 */ /* 0x000fe200078e000f */
[----:B------:R-:W-:Y:S02]  /*4690*/  BSSY B1, `(.L_x_96) ;  /* 0x0000009000017945 */ /* 0x000fe40003800000 */
[----:B------:R-:W-:-:S04]  /*46a0*/  FMUL R4, R4, R91 ;  /* 0x0000005b04047220 */ /* 0x000fc80000400000 */
[----:B------:R-:W-:-:S05]  /*46b0*/  FFMA R4, R25, R90, R4 ;  /* 0x0000005a19047223 */ /* 0x000fca0000000004 */
[----:B------:R-:W-:-:S04]  /*46c0*/  F2FP.F16.F32.PACK_AB R4, RZ, R4 ;  /* 0x00000004ff04723e */ /* 0x000fc800000000ff */
[----:B------:R-:W-:Y:S01]  /*46d0*/  PRMT R8, R4, 0x7610, R8 ;  /* 0x0000761004087816 */ /* 0x000fe20000000008 */
[----:B------:R-:W-:-:S05]  /*46e0*/  @P4 IMAD.MOV.U32 R4, RZ, RZ, R14 ;  /* 0x000000ffff044224 */ /* 0x000fca00078e000e */
[----:B------:R3:W-:Y:S01]  /*46f0*/  @P4 STG.E.U16 desc[UR36][R4.64+0x2], R8 ;  /* 0x0000020804004986 */ /* 0x0007e2000c101524 */
[----:B------:R-:W-:Y:S05]  /*4700*/  @!P6 BRA `(.L_x_97) ;  /* 0x000000000004e947 */ /* 0x000fea0003800000 */
[----:B------:R4:W5:Y:S02]  /*4710*/  LDG.E.LTC128B.U16 R116, desc[UR36][R10.64] ;  /* 0x000000240a747981 */ /* 0x000964000c1e1520 */
.L_x_97:
[----:B------:R-:W-:Y:S05]  /*4720*/  BSYNC B1 ;  /* 0x0000000000017941 */ /* 0x000fea0003800000 */
.L_x_96:
[----:B---3-5:R-:W-:Y:S01]  /*4730*/  HADD2.F32 R4, -RZ, R116.H0_H0 ;  /* 0x20000074ff047230 */ /* 0x028fe20000004100 */
[----:B------:R-:W-:Y:S01]  /*4740*/  ISETP.NE.AND P4, PT, R119, RZ, PT ;  /* 0x000000ff7700720c */ /* 0x000fe20003f85270 */
[----:B------:R-:W-:Y:S03]  /*4750*/  BSSY B1, `(.L_x_98) ;  /* 0x0000008000017945 */ /* 0x000fe60003800000 */
[----:B------:R-:W-:Y:S01]  /*4760*/  FMUL R5, R4, R91 ;  /* 0x0000005b04057220 */ /* 0x000fe20000400000 */
[----:B------:R-:W-:-:S03]  /*4770*/  ISETP.GT.AND P4, PT, R3, 0x88, P4 ;  /* 0x000000880300780c */ /* 0x000fc60002784270 */
[----:B------:R-:W-:-:S05]  /*4780*/  FFMA R5, R26, R90, R5 ;  /* 0x0000005a1a057223 */ /* 0x000fca0000000005 */
[----:B------:R-:W-:-:S05]  /*4790*/  F2FP.F16.F32.PACK_AB R5, RZ, R5 ;  /* 0x00000005ff05723e */ /* 0x000fca00000000ff */
[----:B------:R3:W-:Y:S01]  /*47a0*/  @P6 STG.E.U16 desc[UR36][R64.64], R5 ;  /* 0x0000000540006986 */ /* 0x0007e2000c101524 */
[----:B------:R-:W-:Y:S05]  /*47b0*/  @!P4 BRA `(.L_x_99) ;  /* 0x000000000004c947 */ /* 0x000fea0003800000 */
[----:B------:R0:W5:Y:S02]  /*47c0*/  LDG.E.LTC128B.U16 R116, desc[UR36][R12.64+0x2] ;  /* 0x000002240c747981 */ /* 0x000164000c1e1520 */
.L_x_99:
[----:B------:R-:W-:Y:S05]  /*47d0*/  BSYNC B1 ;  /* 0x0000000000017941 */ /* 0x000fea0003800000 */
.L_x_98:
[----:B-----5:R-:W-:Y:S01]  /*47e0*/  HADD2.F32 R4, -RZ, R116.H0_H0 ;  /* 0x20000074ff047230 */ /* 0x020fe20000004100 */
[----:B------:R-:W-:Y:S01]  /*47f0*/  ISETP.NE.AND P6, PT, R117, RZ, PT ;  /* 0x000000ff7500720c */ /* 0x000fe20003fc5270 */
[----:B------:R-:W-:Y:S03]  /*4800*/  BSSY B1, `(.L_x_100) ;  /* 0x0000008000017945 */ /* 0x000fe60003800000 */
[----:B------:R-:W-:-:S04]  /*4810*/  FMUL R4, R4, R91 ;  /* 0x0000005b04047220 */ /* 0x000fc80000400000 */
[----:B------:R-:W-:-:S05]  /*4820*/  FFMA R4, R27, R90, R4 ;  /* 0x0000005a1b047223 */ /* 0x000fca0000000004 */
[----:B------:R-:W-:-:S05]  /*4830*/  F2FP.F16.F32.PACK_AB R4, RZ, R4 ;  /* 0x00000004ff04723e */ /* 0x000fca00000000ff */
[----:B------:R0:W-:Y:S01]  /*4840*/  @P4 STG.E.U16 desc[UR36][R66.64+0x2], R4 ;  /* 0x0000020442004986 */ /* 0x0001e2000c101524 */
[----:B------:R-:W-:-:S13]  /*4850*/  ISETP.GT.AND P4, PT, R3, 0x80, P6 ;  /* 0x000000800300780c */ /* 0x000fda0003784270 */
[----:B0-----:R-:W-:Y:S05]  /*4860*/  @!P4 BRA `(.L_x_101) ;  /* 0x000000000004c947 */ /* 0x001fea0003800000 */
[----:B------:R0:W5:Y:S02]  /*4870*/  LDG.E.LTC128B.U16 R116, desc[UR36][R60.64+0x10] ;  /* 0x000010243c747981 */ /* 0x000164000c1e1520 */
.L_x_101:
[----:B------:R-:W-:Y:S05]  /*4880*/  BSYNC B1 ;  /* 0x0000000000017941 */ /* 0x000fea0003800000 */
.L_x_100:
[----:B-----5:R-:W-:Y:S01]  /*4890*/  HADD2.F32 R4, -RZ, R116.H0_H0 ;  /* 0x20000074ff047230 */ /* 0x020fe20000004100 */
[----:B------:R-:W-:Y:S01]  /*48a0*/  ISETP.NE.AND P6, PT, R120, RZ, PT ;  /* 0x000000ff7800720c */ /* 0x000fe20003fc5270 */
[----:B------:R-:W-:Y:S03]  /*48b0*/  BSSY B1, `(.L_x_102) ;  /* 0x000000b000017945 */ /* 0x000fe60003800000 */
[----:B---3--:R-:W-:Y:S01]  /*48c0*/  FMUL R5, R4, R91 ;  /* 0x0000005b04057220 */ /* 0x008fe20000400000 */
[----:B------:R-:W-:-:S03]  /*48d0*/  @P4 IMAD.MOV.U32 R4, RZ, RZ, R14 ;  /* 0x000000ffff044224 */ /* 0x000fc600078e000e */
[----:B------:R-:W-:-:S05]  /*48e0*/  FFMA R5, R28, R90, R5 ;  /* 0x0000005a1c057223 */ /* 0x000fca0000000005 */
[----:B------:R-:W-:-:S04]  /*48f0*/  F2FP.F16.F32.PACK_AB R5, RZ, R5 ;  /* 0x00000005ff05723e */ /* 0x000fc800000000ff */
[----:B------:R-:W-:Y:S01]  /*4900*/  PRMT R8, R5, 0x7610, R8 ;  /* 0x0000761005087816 */ /* 0x000fe20000000008 */
[----:B------:R-:W-:-:S05]  /*4910*/  @P4 IMAD.MOV.U32 R5, RZ, RZ, R15 ;  /* 0x000000ffff054224 */ /* 0x000fca00078e000f */
[----:B------:R3:W-:Y:S01]  /*4920*/  @P4 STG.E.U16 desc[UR36][R4.64+0x10], R8 ;  /* 0x0000100804004986 */ /* 0x0007e2000c101524 */
[----:B------:R-:W-:-:S13]  /*4930*/  ISETP.GT.AND P4, PT, R3, 0x80, P6 ;  /* 0x000000800300780c */ /* 0x000fda0003784270 */
[----:B---3--:R-:W-:Y:S05]  /*4940*/  @!P4 BRA `(.L_x_103) ;  /* 0x000000000004c947 */ /* 0x008fea0003800000 */
[----:B------:R3:W5:Y:S02]  /*4950*/  LDG.E.LTC128B.U16 R116, desc[UR36][R60.64+0x12] ;  /* 0x000012243c747981 */ /* 0x000764000c1e1520 */
.L_x_103:
[----:B------:R-:W-:Y:S05]  /*4960*/  BSYNC B1 ;  /* 0x0000000000017941 */ /* 0x000fea0003800000 */
.L_x_102:
[----:B-----5:R-:W-:Y:S01]  /*4970*/  HADD2.F32 R4, -RZ, R116.H0_H0 ;  /* 0x20000074ff047230 */ /* 0x020fe20000004100 */
[----:B------:R-:W-:Y:S01]  /*4980*/  BSSY B1, `(.L_x_104) ;  /* 0x000000c000017945 */ /* 0x000fe20003800000 */
[----:B------:R-:W-:-:S03]  /*4990*/  @P4 IMAD.MOV.U32 R5, RZ, RZ, R15 ;  /* 0x000000ffff054224 */ /* 0x000fc600078e000f */
[----:B------:R-:W-:-:S04]  /*49a0*/  FMUL R4, R4, R91 ;  /* 0x0000005b04047220 */ /* 0x000fc80000400000 */
[----:B------:R-:W-:-:S05]  /*49b0*/  FFMA R4, R29, R90, R4 ;  /* 0x0000005a1d047223 */ /* 0x000fca0000000004 */
[----:B------:R-:W-:-:S04]  /*49c0*/  F2FP.F16.F32.PACK_AB R4, RZ, R4 ;  /* 0x00000004ff04723e */ /* 0x000fc800000000ff */
[----:B------:R-:W-:Y:S01]  /*49d0*/  PRMT R8, R4, 0x7610, R8 ;  /* 0x0000761004087816 */ /* 0x000fe20000000008 */
[----:B------:R-:W-:-:S05]  /*49e0*/  @P4 IMAD.MOV.U32 R4, RZ, RZ, R14 ;  /* 0x000000ffff044224 */ /* 0x000fca00078e000e */
[----:B------:R0:W-:Y:S01]  /*49f0*/  @P4 STG.E.U16 desc[UR36][R4.64+0x12], R8 ;  /* 0x0000120804004986 */ /* 0x0001e2000c101524 */
[----:B------:R-:W-:-:S04]  /*4a00*/  ISETP.NE.AND P4, PT, R117, RZ, PT ;  /* 0x000000ff7500720c */ /* 0x000fc80003f85270 */
[----:B------:R-:W-:-:S13]  /*4a10*/  ISETP.GT.AND P4, PT, R3, 0x88, P4 ;  /* 0x000000880300780c */ /* 0x000fda0002784270 */
[----:B0-----:R-:W-:Y:S05]  /*4a20*/  @!P4 BRA `(.L_x_105) ;  /* 0x000000000004c947 */ /* 0x001fea0003800000 */
[----:B------:R0:W5:Y:S02]  /*4a30*/  LDG.E.LTC128B.U16 R116, desc[UR36][R12.64+0x10] ;  /* 0x000010240c747981 */ /* 0x000164000c1e1520 */
.L_x_105:
[----:B------:R-:W-:Y:S05]  /*4a40*/  BSYNC B1 ;  /* 0x0000000000017941 */ /* 0x000fea0003800000 */
.L_x_104:
        /* <DEDUP_REMOVED lines=9> */
.L_x_107:
[----:B------:R-:W-:Y:S05]  /*4ae0*/  BSYNC B1 ;  /* 0x0000000000017941 */ /* 0x000fea0003800000 */
.L_x_106:
[----:B-----5:R-:W-:Y:S01]  /*4af0*/  HADD2.F32 R4, -RZ, R116.H0_H0 ;  /* 0x20000074ff047230 */ /* 0x020fe20000004100 */
[----:B------:R-:W-:Y:S01]  /*4b00*/  ISETP.NE.AND P6, PT, R121, RZ, PT ;  /* 0x000000ff7900720c */ /* 0x000fe20003fc5270 */
        /* <DEDUP_REMOVED lines=8> */
[----:B------:R-:W-:-:S13]  /*4b90*/  ISETP.GT.AND P4, PT, R3, 0x80, P6 ;  /* 0x000000800300780c */ /* 0x000fda0003784270 */
[----:B0-----:R-:W-:Y:S05]  /*4ba0*/  @!P4 BRA `(.L_x_109) ;  /* 0x000000000004c947 */ /* 0x001fea0003800000 */
[----:B------:R0:W5:Y:S02]  /*4bb0*/  LDG.E.LTC128B.U16 R116, desc[UR36][R60.64+0x20] ;  /* 0x000020243c747981 */ /* 0x000164000c1e1520 */
.L_x_109:
[----:B------:R-:W-:Y:S05]  /*4bc0*/  BSYNC B1 ;  /* 0x0000000000017941 */ /* 0x000fea0003800000 */
.L_x_108:
[----:B-----5:R-:W-:Y:S01]  /*4bd0*/  HADD2.F32 R4, -RZ, R116.H0_H0 ;  /* 0x20000074ff047230 */ /* 0x020fe20000004100 */
[----:B------:R-:W-:Y:S01]  /*4be0*/  ISETP.NE.AND P6, PT, R103, RZ, PT ;  /* 0x000000ff6700720c */ /* 0x000fe20003fc5270 */
[----:B------:R-:W-:Y:S03]  /*4bf0*/  BSSY B1, `(.L_x_110) ;  /* 0x000000b000017945 */ /* 0x000fe60003800000 */
[----:B------:R-:W-:Y:S01]  /*4c00*/  FMUL R5, R4, R91 ;  /* 0x0000005b04057220 */ /* 0x000fe20000400000 */
[----:B------:R-:W-:-:S03]  /*4c10*/  @P4 IMAD.MOV.U32 R4, RZ, RZ, R14 ;  /* 0x000000ffff044224 */ /* 0x000fc600078e000e */
        /* <DEDUP_REMOVED lines=8> */
.L_x_111:
[----:B------:R-:W-:Y:S05]  /*4ca0*/  BSYNC B1 ;  /* 0x0000000000017941 */ /* 0x000fea0003800000 */
.L_x_110:
        /* <DEDUP_REMOVED lines=13> */
.L_x_113:
[----:B------:R-:W-:Y:S05]  /*4d80*/  BSYNC B1 ;  /* 0x0000000000017941 */ /* 0x000fea0003800000 */
.L_x_112:
[----:B-----5:R-:W-:Y:S01]  /*4d90*/  HADD2.F32 R4, -RZ, R116.H0_H0 ;  /* 0x20000074ff047230 */ /* 0x020fe20000004100 */
[----:B------:R-:W-:Y:S04]  /*4da0*/  BSSY B1, `(.L_x_114) ;  /* 0x000000b000017945 */ /* 0x000fe80003800000 */
        /* <DEDUP_REMOVED lines=10> */
.L_x_115:
[----:B------:R-:W-:Y:S05]  /*4e50*/  BSYNC B1 ;  /* 0x0000000000017941 */ /* 0x000fea0003800000 */
.L_x_114:
        /* <DEDUP_REMOVED lines=13> */
.L_x_117:
[----:B------:R-:W-:Y:S05]  /*4f30*/  BSYNC B1 ;  /* 0x0000000000017941 */ /* 0x000fea0003800000 */
.L_x_116:
        /* <DEDUP_REMOVED lines=13> */
.L_x_119:
[----:B------:R-:W-:Y:S05]  /*5010*/  BSYNC B1 ;  /* 0x0000000000017941 */ /* 0x000fea0003800000 */
.L_x_118:
        /* <DEDUP_REMOVED lines=13> */
.L_x_121:
[----:B------:R-:W-:Y:S05]  /*50f0*/  BSYNC B1 ;  /* 0x0000000000017941 */ /* 0x000fea0003800000 */
.L_x_120:
        /* <DEDUP_REMOVED lines=12> */
.L_x_123:
[----:B------:R-:W-:Y:S05]  /*51c0*/  BSYNC B1 ;  /* 0x0000000000017941 */ /* 0x000fea0003800000 */
.L_x_122:
        /* <DEDUP_REMOVED lines=13> */
.L_x_125:
[----:B------:R-:W-:Y:S05]  /*52a0*/  BSYNC B1 ;  /* 0x0000000000017941 */ /* 0x000fea0003800000 */
.L_x_124:
        /* <DEDUP_REMOVED lines=13> */
.L_x_127:
[----:B------:R-:W-:Y:S05]  /*5380*/  BSYNC B1 ;  /* 0x0000000000017941 */ /* 0x000fea0003800000 */
.L_x_126:
        /* <DEDUP_REMOVED lines=13> */
.L_x_129:
[----:B------:R-:W-:Y:S05]  /*5460*/  BSYNC B1 ;  /* 0x0000000000017941 */ /* 0x000fea0003800000 */
.L_x_128:
        /* <DEDUP_REMOVED lines=12> */
.L_x_131:
[----:B------:R-:W-:Y:S05]  /*5530*/  BSYNC B1 ;  /* 0x0000000000017941 */ /* 0x000fea0003800000 */
.L_x_130:
        /* <DEDUP_REMOVED lines=13> */
.L_x_133:
[----:B------:R-:W-:Y:S05]  /*5610*/  BSYNC B1 ;  /* 0x0000000000017941 */ /* 0x000fea0003800000 */
.L_x_132:
        /* <DEDUP_REMOVED lines=12> */
.L_x_135:
[----:B------:R-:W-:Y:S05]  /*56e0*/  BSYNC B1 ;  /* 0x0000000000017941 */ /* 0x000fea0003800000 */
.L_x_134:
        /* <DEDUP_REMOVED lines=12> */
.L_x_137:
[----:B------:R-:W-:Y:S05]  /*57b0*/  BSYNC B1 ;  /* 0x0000000000017941 */ /* 0x000fea0003800000 */
.L_x_136:
[----:B-----5:R-:W-:Y:S01]  /*57c0*/  HADD2.F32 R4, -RZ, R116.H0_H0 ;  /* 0x20000074ff047230 */ /* 0x020fe20000004100 */
[----:B------:R-:W-:Y:S01]  /*57d0*/  ISETP.GT.AND P5, PT, R3, 0x88, P5 ;  /* 0x000000880300780c */ /* 0x000fe20002fa4270 */
        /* <DEDUP_REMOVED lines=8> */
[----:B------:R-:W-:Y:S05]  /*5860*/  @!P5 BRA `(.L_x_139) ;  /* 0x000000000004d947 */ /* 0x000fea0003800000 */
[----:B------:R0:W5:Y:S02]  /*5870*/  LDG.E.LTC128B.U16 R116, desc[UR36][R12.64+0x52] ;  /* 0x000052240c747981 */ /* 0x000164000c1e1520 */
.L_x_139:
[----:B------:R-:W-:Y:S05]  /*5880*/  BSYNC B1 ;  /* 0x0000000000017941 */ /* 0x000fea0003800000 */
.L_x_138:
[----:B0----5:R-:W-:Y:S01]  /*5890*/  HADD2.F32 R4, -RZ, R116.H0_H0 ;  /* 0x20000074ff047230 */ /* 0x021fe20000004100 */
        /* <DEDUP_REMOVED lines=11> */
.L_x_141:
[----:B------:R-:W-:Y:S05]  /*5950*/  BSYNC B1 ;  /* 0x0000000000017941 */ /* 0x000fea0003800000 */
.L_x_140:
[----:B0----5:R-:W-:Y:S01]  /*5960*/  HADD2.F32 R4, -RZ, R116.H0_H0 ;  /* 0x20000074ff047230 */ /* 0x021fe20000004100 */
        /* <DEDUP_REMOVED lines=11> */
.L_x_143:
[----:B------:R-:W-:Y:S05]  /*5a20*/  BSYNC B1 ;  /* 0x0000000000017941 */ /* 0x000fea0003800000 */
.L_x_142:
        /* <DEDUP_REMOVED lines=12> */
.L_x_145:
[----:B------:R-:W-:Y:S05]  /*5af0*/  BSYNC B1 ;  /* 0x0000000000017941 */ /* 0x000fea0003800000 */
.L_x_144:
        /* <DEDUP_REMOVED lines=12> */
.L_x_147:
[----:B------:R-:W-:Y:S05]  /*5bc0*/  BSYNC B1 ;  /* 0x0000000000017941 */ /* 0x000fea0003800000 */
.L_x_146:
        /* <DEDUP_REMOVED lines=12> */
.L_x_149:
[----:B------:R-:W-:Y:S05]  /*5c90*/  BSYNC B1 ;  /* 0x0000000000017941 */ /* 0x000fea0003800000 */
.L_x_148:
        /* <DEDUP_REMOVED lines=12> */
.L_x_151:
[----:B------:R-:W-:Y:S05]  /*5d60*/  BSYNC B1 ;  /* 0x0000000000017941 */ /* 0x000fea0003800000 */
.L_x_150:
        /* <DEDUP_REMOVED lines=9> */
.L_x_153:
[----:B------:R-:W-:Y:S05]  /*5e00*/  BSYNC B1 ;  /* 0x0000000000017941 */ /* 0x000fea0003800000 */
.L_x_152:
        /* <DEDUP_REMOVED lines=12> */
.L_x_155:
[----:B------:R-:W-:Y:S05]  /*5ed0*/  BSYNC B1 ;  /* 0x0000000000017941 */ /* 0x000fea0003800000 */
.L_x_154:
[----:B------:R-:W-:Y:S05]  /*5ee0*/  @!P0 BRA `(.L_x_156) ;  /* 0x0000001400848947 */ /* 0x000fea0003800000 */
[----:B-----5:R-:W-:-:S05]  /*5ef0*/  HADD2.F32 R116, -RZ, R116.H0_H0 ;  /* 0x20000074ff747230 */ /* 0x020fca0000004100 */
[----:B------:R-:W-:-:S04]  /*5f00*/  FMUL R116, R116, R91 ;  /* 0x0000005b74747220 */ /* 0x000fc80000400000 */
[----:B------:R-:W-:-:S05]  /*5f10*/  FFMA R116, R55, R90, R116 ;  /* 0x0000005a37747223 */ /* 0x000fca0000000074 */
[----:B------:R-:W-:-:S05]  /*5f20*/  F2FP.F16.F32.PACK_AB R116, RZ, R116 ;  /* 0x00000074ff74723e */ /* 0x000fca00000000ff */
[----:B------:R0:W-:Y:S01]  /*5f30*/  STG.E.U16 desc[UR36][R6.64+0x72], R116 ;  /* 0x0000727406007986 */ /* 0x0001e2000c101524 */
[----:B------:R-:W-:Y:S05]  /*5f40*/  BRA `(.L_x_156) ;  /* 0x00000014006c7947 */ /* 0x000fea0003800000 */
.L_x_33:
[----:B------:R-:W-:Y:S01]  /*5f50*/  ULDC.64 UR4, c[0x0][0x5c0] ;  /* 0x0001700000047ab9 */ /* 0x000fe20000000a00 */
[-C--:B------:R-:W-:Y:S01]  /*5f60*/  FMUL R56, R56, R90.reuse ;  /* 0x0000005a38387220 */ /* 0x080fe20000400000 */
[----:B------:R-:W-:Y:S01]  /*5f70*/  LEA R10, P1, R112, UR4, 0x1 ;  /* 0x00000004700a7c11 */ /* 0x000fe2000f8208ff */
[----:B------:R-:W-:Y:S01]  /*5f80*/  IMAD.SHL.U32 R7, R96, 0x2, RZ ;  /* 0x0000000260077824 */ /* 0x000fe200078e00ff */
[----:B------:R-:W-:Y:S01]  /*5f90*/  ISETP.GT.AND P3, PT, R4, 0x1, PT ;  /* 0x000000010400780c */ /* 0x000fe20003f64270 */
[----:B------:R-:W-:Y:S01]  /*5fa0*/  FMUL R57, R57, R90 ;  /* 0x0000005a39397220 */ /* 0x000fe20000400000 */
[----:B------:R-:W-:Y:S01]  /*5fb0*/  F2FP.F16.F32.PACK_AB R56, RZ, R56 ;  /* 0x00000038ff38723e */ /* 0x000fe200000000ff */
[-C--:B------:R-:W-:Y:S01]  /*5fc0*/  FMUL R58, R58, R90.reuse ;  /* 0x0000005a3a3a7220 */ /* 0x080fe20000400000 */
[----:B------:R-:W-:Y:S01]  /*5fd0*/  LEA.HI.X R11, R112, UR5, R115, 0x1, P1 ;  /* 0x00000005700b7c11 */ /* 0x000fe200088f0c73 */
[-C--:B------:R-:W-:Y:S01]  /*5fe0*/  FMUL R59, R59, R90.reuse ;  /* 0x0000005a3b3b7220 */ /* 0x080fe20000400000 */
[----:B------:R-:W-:Y:S01]  /*5ff0*/  ISETP.GT.AND P1, PT, R3, RZ, P3 ;  /* 0x000000ff0300720c */ /* 0x000fe20001f24270 */
[----:B------:R-:W-:Y:S01]  /*6000*/  IMAD.SHL.U32 R23, R97, 0x2, RZ ;  /* 0x0000000261177824 */ /* 0x000fe200078e00ff */
[----:B------:R-:W-:Y:S01]  /*6010*/  ISETP.GT.AND P2, PT, R3, 0x8, P6 ;  /* 0x000000080300780c */ /* 0x000fe20003744270 */
[----:B------:R-:W-:Y:S01]  /*6020*/  @P0 STG.E.U16 desc[UR36][R10.64], R56 ;  /* 0x000000380a000986 */ /* 0x000fe2000c101524 */
[----:B------:R-:W-:Y:S01]  /*6030*/  SHF.L.U64.HI R5, R96, 0x1, R95 ;  /* 0x0000000160057819 */ /* 0x000fe2000001025f */
[----:B------:R-:W-:Y:S01]  /*6040*/  FMUL R60, R60, R90 ;  /* 0x0000005a3c3c7220 */ /* 0x000fe20000400000 */
[----:B------:R-:W-:Y:S01]  /*6050*/  IADD3 R8, P0, R7, R10, RZ ;  /* 0x0000000a07087210 */ /* 0x000fe20007f1e0ff */
[-C--:B------:R-:W-:Y:S01]  /*6060*/  FMUL R61, R61, R90.reuse ;  /* 0x0000005a3d3d7220 */ /* 0x080fe20000400000 */
[----:B------:R-:W-:Y:S01]  /*6070*/  F2FP.F16.F32.PACK_AB R57, RZ, R57 ;  /* 0x00000039ff39723e */ /* 0x000fe200000000ff */
[----:B------:R-:W-:Y:S01]  /*6080*/  FMUL R63, R63, R90 ;  /* 0x0000005a3f3f7220 */ /* 0x000fe20000400000 */
[----:B------:R-:W-:Y:S01]  /*6090*/  F2FP.F16.F32.PACK_AB R58, RZ, R58 ;  /* 0x0000003aff3a723e */ /* 0x000fe200000000ff */
[----:B------:R-:W-:Y:S01]  /*60a0*/  IMAD.X R9, R5, 0x1, R11, P0 ;  /* 0x0000000105097824 */ /* 0x000fe200000e060b */
[----:B------:R-:W-:Y:S01]  /*60b0*/  ISETP.GT.AND P0, PT, R3, 0x8, P3 ;  /* 0x000000080300780c */ /* 0x000fe20001f04270 */
[----:B------:R-:W-:Y:S01]  /*60c0*/  @P1 STG.E.U16 desc[UR36][R10.64+0x2], R57 ;  /* 0x000002390a001986 */ /* 0x000fe2000c101524 */
[----:B------:R-:W-:Y:S01]  /*60d0*/  F2FP.F16.F32.PACK_AB R59, RZ, R59 ;  /* 0x0000003bff3b723e */ /* 0x000fe200000000ff */
[----:B------:R-:W-:Y:S01]  /*60e0*/  FMUL R62, R62, R90 ;  /* 0x0000005a3e3e7220 */ /* 0x000fe20000400000 */
[----:B------:R-:W-:Y:S01]  /*60f0*/  SHF.L.U64.HI R13, R97, 0x1, R94 ;  /* 0x00000001610d7819 */ /* 0x000fe2000001025e */
[----:B------:R-:W-:Y:S01]  /*6100*/  @P2 STG.E.U16 desc[UR36][R8.64], R58 ;  /* 0x0000003a08002986 */ /* 0x000fe2000c101524 */
[----:B------:R-:W-:Y:S01]  /*6110*/  IADD3 R6, P1, P2, R23, R10, R7 ;  /* 0x0000000a17067210 */ /* 0x000fe20007a3e007 */
[-C--:B------:R-:W-:Y:S01]  /*6120*/  FMUL R64, R64, R90.reuse ;  /* 0x0000005a40407220 */ /* 0x080fe20000400000 */
[C---:B------:R-:W-:Y:S01]  /*6130*/  ISETP.GT.AND P4, PT, R4.reuse, 0x8, PT ;  /* 0x000000080400780c */ /* 0x040fe20003f84270 */
[-C--:B------:R-:W-:Y:S01]  /*6140*/  FMUL R65, R65, R90.reuse ;  /* 0x0000005a41417220 */ /* 0x080fe20000400000 */
[----:B------:R-:W-:Y:S01]  /*6150*/  ISETP.GT.AND P3, PT, R4, 0x9, PT ;  /* 0x000000090400780c */ /* 0x000fe20003f64270 */
[-C--:B------:R-:W-:Y:S01]  /*6160*/  FMUL R66, R66, R90.reuse ;  /* 0x0000005a42427220 */ /* 0x080fe20000400000 */
[----:B------:R-:W-:Y:S01]  /*6170*/  IADD3.X R7, R13, R11, R5, P1, P2 ;  /* 0x0000000b0d077210 */ /* 0x000fe20000fe4405 */
[----:B------:R-:W-:Y:S01]  /*6180*/  @P0 STG.E.U16 desc[UR36][R8.64+0x2], R59 ;  /* 0x0000023b08000986 */ /* 0x000fe2000c101524 */
[----:B------:R-:W-:Y:S01]  /*6190*/  ISETP.GT.AND P1, PT, R3, RZ, P4 ;  /* 0x000000ff0300720c */ /* 0x000fe20002724270 */
[-C--:B------:R-:W-:Y:S01]  /*61a0*/  FMUL R67, R67, R90.reuse ;  /* 0x0000005a43437220 */ /* 0x080fe20000400000 */
[----:B------:R-:W-:Y:S01]  /*61b0*/  ISETP.GT.AND P0, PT, R3, RZ, P3 ;  /* 0x000000ff0300720c */ /* 0x000fe20001f04270 */
[----:B------:R-:W-:Y:S01]  /*61c0*/  FMUL R68, R68, R90 ;  /* 0x0000005a44447220 */ /* 0x000fe20000400000 */
[----:B------:R-:W-:Y:S01]  /*61d0*/  F2FP.F16.F32.PACK_AB R60, RZ, R60 ;  /* 0x0000003cff3c723e */ /* 0x000fe200000000ff */
[-C--:B------:R-:W-:Y:S01]  /*61e0*/  FMUL R69, R69, R90.reuse ;  /* 0x0000005a45457220 */ /* 0x080fe20000400000 */
[----:B------:R-:W-:Y:S01]  /*61f0*/  F2FP.F16.F32.PACK_AB R61, RZ, R61 ;  /* 0x0000003dff3d723e */ /* 0x000fe200000000ff */
[-C--:B------:R-:W-:Y:S01]  /*6200*/  FMUL R70, R70, R90.reuse ;  /* 0x0000005a46467220 */ /* 0x080fe20000400000 */
[----:B------:R-:W-:Y:S01]  /*6210*/  F2FP.F16.F32.PACK_AB R63, RZ, R63 ;  /* 0x0000003fff3f723e */ /* 0x000fe200000000ff */
[----:B------:R-:W-:Y:S01]  /*6220*/  FMUL R71, R71, R90 ;  /* 0x0000005a47477220 */ /* 0x000fe20000400000 */
[----:B------:R-:W-:Y:S01]  /*6230*/  F2FP.F16.F32.PACK_AB R62, RZ, R62 ;  /* 0x0000003eff3e723e */ /* 0x000fe200000000ff */
[----:B------:R-:W-:Y:S01]  /*6240*/  FMUL R72, R72, R90 ;  /* 0x0000005a48487220 */ /* 0x000fe20000400000 */
[----:B------:R-:W-:Y:S01]  /*6250*/  F2FP.F16.F32.PACK_AB R64, RZ, R64 ;  /* 0x00000040ff40723e */ /* 0x000fe200000000ff */
[----:B------:R-:W-:Y:S01]  /*6260*/  @P1 STG.E.U16 desc[UR36][R10.64+0x10], R60 ;  /* 0x0000103c0a001986 */ /* 0x000fe2000c101524 */
[----:B------:R-:W-:Y:S01]  /*6270*/  ISETP.GT.AND P1, PT, R3, 0x8, P4 ;  /* 0x000000080300780c */ /* 0x000fe20002724270 */
[-C--:B------:R-:W-:Y:S01]  /*6280*/  FMUL R73, R73, R90.reuse ;  /* 0x0000005a49497220 */ /* 0x080fe20000400000 */
[----:B------:R-:W-:Y:S01]  /*6290*/  ISETP.GT.AND P2, PT, R4, 0x11, PT ;  /* 0x000000110400780c */ /* 0x000fe20003f44270 */
[----:B------:R-:W-:Y:S01]  /*62a0*/  @P0 STG.E.U16 desc[UR36][R10.64+0x12], R61 ;  /* 0x0000123d0a000986 */ /* 0x000fe2000c101524 */
[----:B------:R-:W-:Y:S01]  /*62b0*/  ISETP.GT.AND P0, PT, R3, 0x8, P3 ;  /* 0x000000080300780c */ /* 0x000fe20001f04270 */
[-C--:B------:R-:W-:Y:S01]  /*62c0*/  FMUL R74, R74, R90.reuse ;  /* 0x0000005a4a4a7220 */ /* 0x080fe20000400000 */
[----:B------:R-:W-:Y:S01]  /*62d0*/  ISETP.GT.AND P3, PT, R4, 0x10, PT ;  /* 0x000000100400780c */ /* 0x000fe20003f64270 */
[-C--:B------:R-:W-:Y:S01]  /*62e0*/  FMUL R75, R75, R90.reuse ;  /* 0x0000005a4b4b7220 */ /* 0x080fe20000400000 */
[----:B------:R-:W-:Y:S01]  /*62f0*/  F2FP.F16.F32.PACK_AB R65, RZ, R65 ;  /* 0x00000041ff41723e */ /* 0x000fe200000000ff */
[----:B------:R-:W-:Y:S01]  /*6300*/  FMUL R76, R76, R90 ;  /* 0x0000005a4c4c7220 */ /* 0x000fe20000400000 */
[----:B------:R-:W-:Y:S01]  /*6310*/  F2FP.F16.F32.PACK_AB R66, RZ, R66 ;  /* 0x00000042ff42723e */ /* 0x000fe200000000ff */
[----:B------:R-:W-:Y:S01]  /*6320*/  FMUL R77, R77, R90 ;  /* 0x0000005a4d4d7220 */ /* 0x000fe20000400000 */
[----:B------:R-:W-:Y:S01]  /*6330*/  F2FP.F16.F32.PACK_AB R67, RZ, R67 ;  /* 0x00000043ff43723e */ /* 0x000fe200000000ff */
[----:B------:R-:W-:Y:S01]  /*6340*/  @P1 STG.E.U16 desc[UR36][R8.64+0x10], R62 ;  /* 0x0000103e08001986 */ /* 0x000fe2000c101524 */
[----:B------:R-:W-:Y:S01]  /*6350*/  F2FP.F16.F32.PACK_AB R68, RZ, R68 ;  /* 0x00000044ff44723e */ /* 0x000fe200000000ff */
[-C--:B------:R-:W-:Y:S01]  /*6360*/  FMUL R78, R78, R90.reuse ;  /* 0x0000005a4e4e7220 */ /* 0x080fe20000400000 */
[----:B------:R-:W-:Y:S01]  /*6370*/  ISETP.GT.AND P1, PT, R4, 0x19, PT ;  /* 0x000000190400780c */ /* 0x000fe20003f24270 */
[----:B------:R-:W-:Y:S01]  /*6380*/  @P0 STG.E.U16 desc[UR36][R8.64+0x12], R63 ;  /* 0x0000123f08000986 */ /* 0x000fe2000c101524 */
[----:B------:R-:W-:Y:S01]  /*6390*/  ISETP.GT.AND P0, PT, R3, RZ, P3 ;  /* 0x000000ff0300720c */ /* 0x000fe20001f04270 */
[-C--:B------:R-:W-:Y:S01]  /*63a0*/  FMUL R79, R79, R90.reuse ;  /* 0x0000005a4f4f7220 */ /* 0x080fe20000400000 */
[----:B------:R-:W-:Y:S01]  /*63b0*/  F2FP.F16.F32.PACK_AB R69, RZ, R69 ;  /* 0x00000045ff45723e */ /* 0x000fe200000000ff */
[----:B------:R-:W-:Y:S01]  /*63c0*/  FMUL R80, R80, R90 ;  /* 0x0000005a50507220 */ /* 0x000fe20000400000 */
[----:B------:R-:W-:Y:S01]  /*63d0*/  F2FP.F16.F32.PACK_AB R70, RZ, R70 ;  /* 0x00000046ff46723e */ /* 0x000fe200000000ff */
        /* <DEDUP_REMOVED lines=8> */
[----:B------:R-:W-:Y:S01]  /*6460*/  @P0 STG.E.U16 desc[UR36][R10.64+0x20], R64 ;  /* 0x000020400a000986 */ /* 0x000fe2000c101524 */
[----:B------:R-:W-:Y:S01]  /*6470*/  ISETP.GT.AND P0, PT, R3, RZ, P2 ;  /* 0x000000ff0300720c */ /* 0x000fe20001704270 */
[-C--:B------:R-:W-:Y:S01]  /*6480*/  FMUL R85, R85, R90.reuse ;  /* 0x0000005a55557220 */ /* 0x080fe20000400000 */
[----:B------:R-:W-:Y:S01]  /*6490*/  F2FP.F16.F32.PACK_AB R75, RZ, R75 ;  /* 0x0000004bff4b723e */ /* 0x000fe200000000ff */
[-C--:B------:R-:W-:Y:S01]  /*64a0*/  FMUL R86, R86, R90.reuse ;  /* 0x0000005a56567220 */ /* 0x080fe20000400000 */
[----:B------:R-:W-:Y:S01]  /*64b0*/  ISETP.GT.AND P5, PT, R4, 0x28, PT ;  /* 0x000000280400780c */ /* 0x000fe20003fa4270 */
[----:B------:R-:W-:Y:S01]  /*64c0*/  FMUL R87, R87, R90 ;  /* 0x0000005a57577220 */ /* 0x000fe20000400000 */
[----:B------:R-:W-:Y:S01]  /*64d0*/  F2FP.F16.F32.PACK_AB R76, RZ, R76 ;  /* 0x0000004cff4c723e */ /* 0x000fe200000000ff */
[-C--:B------:R-:W-:Y:S01]  /*64e0*/  FMUL R24, R24, R90.reuse ;  /* 0x0000005a18187220 */ /* 0x080fe20000400000 */
[----:B------:R-:W-:Y:S01]  /*64f0*/  ISETP.GT.AND P4, PT, R4, 0x29, PT ;  /* 0x000000290400780c */ /* 0x000fe20003f84270 */
[-C--:B------:R-:W-:Y:S01]  /*6500*/  FMUL R25, R25, R90.reuse ;  /* 0x0000005a19197220 */ /* 0x080fe20000400000 */
[----:B------:R-:W-:Y:S01]  /*6510*/  F2FP.F16.F32.PACK_AB R77, RZ, R77 ;  /* 0x0000004dff4d723e */ /* 0x000fe200000000ff */
[----:B------:R-:W-:Y:S01]  /*6520*/  FMUL R26, R26, R90 ;  /* 0x0000005a1a1a7220 */ /* 0x000fe20000400000 */
[----:B------:R-:W-:Y:S01]  /*6530*/  F2FP.F16.F32.PACK_AB R78, RZ, R78 ;  /* 0x0000004eff4e723e */ /* 0x000fe200000000ff */
[----:B------:R-:W-:Y:S01]  /*6540*/  @P0 STG.E.U16 desc[UR36][R10.64+0x22], R65 ;  /* 0x000022410a000986 */ /* 0x000fe2000c101524 */
[----:B------:R-:W-:Y:S01]  /*6550*/  ISETP.GT.AND P0, PT, R3, 0x8, P3 ;  /* 0x000000080300780c */ /* 0x000fe20001f04270 */
[-C--:B------:R-:W-:Y:S01]  /*6560*/  FMUL R27, R27, R90.reuse ;  /* 0x0000005a1b1b7220 */ /* 0x080fe20000400000 */
[----:B------:R-:W-:Y:S01]  /*6570*/  F2FP.F16.F32.PACK_AB R79, RZ, R79 ;  /* 0x0000004fff4f723e */ /* 0x000fe200000000ff */
[-C--:B------:R-:W-:Y:S01]  /*6580*/  FMUL R28, R28, R90.reuse ;  /* 0x0000005a1c1c7220 */ /* 0x080fe20000400000 */
[----:B------:R-:W-:Y:S01]  /*6590*/  ISETP.GT.AND P3, PT, R4, 0x30, PT ;  /* 0x000000300400780c */ /* 0x000fe20003f64270 */
        /* <DEDUP_REMOVED lines=8> */
[----:B------:R-:W-:Y:S01]  /*6620*/  @P0 STG.E.U16 desc[UR36][R8.64+0x20], R66 ;  /* 0x0000204208000986 */ /* 0x000fe2000c101524 */
[----:B------:R-:W-:Y:S01]  /*6630*/  ISETP.GT.AND P0, PT, R3, 0x8, P2 ;  /* 0x000000080300780c */ /* 0x000fe20001704270 */
[-C--:B------:R-:W-:Y:S01]  /*6640*/  FMUL R33, R33, R90.reuse ;  /* 0x0000005a21217220 */ /* 0x080fe20000400000 */
[----:B------:R-:W-:Y:S01]  /*6650*/  ISETP.GT.AND P2, PT, R4, 0x18, PT ;  /* 0x000000180400780c */ /* 0x000fe20003f44270 */
[----:B------:R-:W-:Y:S01]  /*6660*/  FMUL R34, R34, R90 ;  /* 0x0000005a22227220 */ /* 0x000fe20000400000 */
[----:B------:R-:W-:Y:S01]  /*6670*/  F2FP.F16.F32.PACK_AB R84, RZ, R84 ;  /* 0x00000054ff54723e */ /* 0x000fe200000000ff */
[-C--:B------:R-:W-:Y:S01]  /*6680*/  FMUL R35, R35, R90.reuse ;  /* 0x0000005a23237220 */ /* 0x080fe20000400000 */
[----:B------:R-:W-:Y:S01]  /*6690*/  P2R R5, PR, RZ, 0x20 ;  /* 0x00000020ff057803 */ /* 0x000fe20000000000 */
[-C--:B------:R-:W-:Y:S01]  /*66a0*/  FMUL R36, R36, R90.reuse ;  /* 0x0000005a24247220 */ /* 0x080fe20000400000 */
[----:B------:R-:W-:Y:S01]  /*66b0*/  F2FP.F16.F32.PACK_AB R85, RZ, R85 ;  /* 0x00000055ff55723e */ /* 0x000fe200000000ff */
[----:B------:R-:W-:Y:S01]  /*66c0*/  FMUL R37, R37, R90 ;  /* 0x0000005a25257220 */ /* 0x000fe20000400000 */
[----:B------:R-:W-:Y:S01]  /*66d0*/  F2FP.F16.F32.PACK_AB R86, RZ, R86 ;  /* 0x00000056ff56723e */ /* 0x000fe200000000ff */
[-C--:B------:R-:W-:Y:S01]  /*66e0*/  FMUL R38, R38, R90.reuse ;  /* 0x0000005a26267220 */ /* 0x080fe20000400000 */
[----:B------:R-:W-:Y:S01]  /*66f0*/  F2FP.F16.F32.PACK_AB R87, RZ, R87 ;  /* 0x00000057ff57723e */ /* 0x000fe200000000ff */
[----:B------:R-:W-:Y:S01]  /*6700*/  @P0 STG.E.U16 desc[UR36][R8.64+0x22], R67 ;  /* 0x0000224308000986 */ /* 0x000fe2000c101524 */
[----:B------:R-:W-:Y:S01]  /*6710*/  ISETP.GT.AND P0, PT, R3, RZ, P2 ;  /* 0x000000ff0300720c */ /* 0x000fe20001704270 */
        /* <DEDUP_REMOVED lines=36> */
[----:B------:R-:W-:Y:S01]  /*6960*/  FMUL R55, R55, R90 ;  /* 0x0000005a37377220 */ /* 0x000fe20000400000 */
[----:B------:R-:W-:-:S02]  /*6970*/  F2FP.F16.F32.PACK_AB R39, RZ, R39 ;  /* 0x00000027ff27723e */ /* 0x000fc400000000ff */
[----:B------:R-:W-:Y:S01]  /*6980*/  F2FP.F16.F32.PACK_AB R40, RZ, R40 ;  /* 0x00000028ff28723e */ /* 0x000fe200000000ff */
[----:B------:R-:W-:Y:S01]  /*6990*/  @P0 STG.E.U16 desc[UR36][R8.64+0x30], R70 ;  /* 0x0000304608000986 */ /* 0x000fe2000c101524 */
[----:B------:R-:W-:Y:S02]  /*69a0*/  ISETP.GT.AND P0, PT, R3, 0x8, P1 ;  /* 0x000000080300780c */ /* 0x000fe40000f04270 */
[----:B------:R-:W-:Y:S02]  /*69b0*/  ISETP.GT.AND P1, PT, R4, 0x21, PT ;  /* 0x000000210400780c */ /* 0x000fe40003f24270 */
[----:B------:R-:W-:Y:S02]  /*69c0*/  F2FP.F16.F32.PACK_AB R41, RZ, R41 ;  /* 0x00000029ff29723e */ /* 0x000fe400000000ff */
[----:B------:R-:W-:Y:S02]  /*69d0*/  F2FP.F16.F32.PACK_AB R42, RZ, R42 ;  /* 0x0000002aff2a723e */ /* 0x000fe400000000ff */
[----:B------:R-:W-:-:S02]  /*69e0*/  F2FP.F16.F32.PACK_AB R43, RZ, R43 ;  /* 0x0000002bff2b723e */ /* 0x000fc400000000ff */
[----:B------:R-:W-:Y:S02]  /*69f0*/  F2FP.F16.F32.PACK_AB R44, RZ, R44 ;  /* 0x0000002cff2c723e */ /* 0x000fe400000000ff */
[----:B------:R-:W-:Y:S01]  /*6a00*/  F2FP.F16.F32.PACK_AB R45, RZ, R45 ;  /* 0x0000002dff2d723e */ /* 0x000fe200000000ff */
[----:B------:R-:W-:Y:S01]  /*6a10*/  @P0 STG.E.U16 desc[UR36][R8.64+0x32], R71 ;  /* 0x0000324708000986 */ /* 0x000fe2000c101524 */
[----:B------:R-:W-:Y:S02]  /*6a20*/  ISETP.GT.AND P0, PT, R3, RZ, P2 ;  /* 0x000000ff0300720c */ /* 0x000fe40001704270 */
[----:B------:R-:W-:Y:S02]  /*6a30*/  F2FP.F16.F32.PACK_AB R46, RZ, R46 ;  /* 0x0000002eff2e723e */ /* 0x000fe400000000ff */
[----:B------:R-:W-:Y:S02]  /*6a40*/  F2FP.F16.F32.PACK_AB R47, RZ, R47 ;  /* 0x0000002fff2f723e */ /* 0x000fe400000000ff */
[----:B------:R-:W-:-:S02]  /*6a50*/  F2FP.F16.F32.PACK_AB R48, RZ, R48 ;  /* 0x00000030ff30723e */ /* 0x000fc400000000ff */
[----:B------:R-:W-:Y:S02]  /*6a60*/  F2FP.F16.F32.PACK_AB R49, RZ, R49 ;  /* 0x00000031ff31723e */ /* 0x000fe400000000ff */
[----:B------:R-:W-:Y:S02]  /*6a70*/  F2FP.F16.F32.PACK_AB R50, RZ, R50 ;  /* 0x00000032ff32723e */ /* 0x000fe400000000ff */
[----:B------:R-:W-:Y:S01]  /*6a80*/  F2FP.F16.F32.PACK_AB R51, RZ, R51 ;  /* 0x00000033ff33723e */ /* 0x000fe200000000ff */
[----:B------:R-:W-:Y:S01]  /*6a90*/  @P0 STG.E.U16 desc[UR36][R10.64+0x40], R72 ;  /* 0x000040480a000986 */ /* 0x000fe2000c101524 */
[----:B------:R-:W-:Y:S02]  /*6aa0*/  ISETP.GT.AND P0, PT, R3, RZ, P1 ;  /* 0x000000ff0300720c */ /* 0x000fe40000f04270 */
[----:B------:R-:W-:Y:S02]  /*6ab0*/  F2FP.F16.F32.PACK_AB R52, RZ, R52 ;  /* 0x00000034ff34723e */ /* 0x000fe400000000ff */
[----:B------:R-:W-:-:S02]  /*6ac0*/  F2FP.F16.F32.PACK_AB R53, RZ, R53 ;  /* 0x00000035ff35723e */ /* 0x000fc400000000ff */
[----:B------:R-:W-:Y:S02]  /*6ad0*/  F2FP.F16.F32.PACK_AB R54, RZ, R54 ;  /* 0x00000036ff36723e */ /* 0x000fe400000000ff */
[----:B------:R-:W-:-:S05]  /*6ae0*/  F2FP.F16.F32.PACK_AB R55, RZ, R55 ;  /* 0x00000037ff37723e */ /* 0x000fca00000000ff */
[----:B------:R-:W-:Y:S01]  /*6af0*/  @P0 STG.E.U16 desc[UR36][R10.64+0x42], R73 ;  /* 0x000042490a000986 */ /* 0x000fe2000c101524 */
[----:B------:R-:W-:Y:S02]  /*6b00*/  ISETP.GT.AND P0, PT, R3, 0x8, P2 ;  /* 0x000000080300780c */ /* 0x000fe40001704270 */
[----:B------:R-:W-:-:S11]  /*6b10*/  ISETP.GT.AND P2, PT, R4, 0x38, PT ;  /* 0x000000380400780c */ /* 0x000fd60003f44270 */
[----:B------:R-:W-:Y:S01]  /*6b20*/  @P0 STG.E.U16 desc[UR36][R8.64+0x40], R74 ;  /* 0x0000404a08000986 */ /* 0x000fe2000c101524 */
[----:B------:R-:W-:-:S13]  /*6b30*/  ISETP.GT.AND P0, PT, R3, 0x8, P1 ;  /* 0x000000080300780c */ /* 0x000fda0000f04270 */
[----:B------:R-:W-:Y:S01]  /*6b40*/  @P0 STG.E.U16 desc[UR36][R8.64+0x42], R75 ;  /* 0x0000424b08000986 */ /* 0x000fe2000c101524 */
[----:B------:R-:W-:-:S13]  /*6b50*/  ISETP.GT.AND P0, PT, R3, RZ, P5 ;  /* 0x000000ff0300720c */ /* 0x000fda0002f04270 */
[----:B------:R-:W-:Y:S01]  /*6b60*/  @P0 STG.E.U16 desc[UR36][R10.64+0x50], R76 ;  /* 0x0000504c0a000986 */ /* 0x000fe2000c101524 */
[----:B------:R-:W-:-:S13]  /*6b70*/  ISETP.GT.AND P0, PT, R3, RZ, P4 ;  /* 0x000000ff0300720c */ /* 0x000fda0002704270 */
[----:B------:R-:W-:Y:S01]  /*6b80*/  @P0 STG.E.U16 desc[UR36][R10.64+0x52], R77 ;  /* 0x0000524d0a000986 */ /* 0x000fe2000c101524 */
[----:B------:R-:W-:-:S13]  /*6b90*/  ISETP.GT.AND P0, PT, R3, 0x8, P5 ;  /* 0x000000080300780c */ /* 0x000fda0002f04270 */
[----:B------:R-:W-:Y:S01]  /*6ba0*/  @P0 STG.E.U16 desc[UR36][R8.64+0x50], R78 ;  /* 0x0000504e08000986 */ /* 0x000fe2000c101524 */
[----:B------:R-:W-:-:S13]  /*6bb0*/  ISETP.GT.AND P0, PT, R3, 0x8, P4 ;  /* 0x000000080300780c */ /* 0x000fda0002704270 */
[----:B------:R-:W-:Y:S01]  /*6bc0*/  @P0 STG.E.U16 desc[UR36][R8.64+0x52], R79 ;  /* 0x0000524f08000986 */ /* 0x000fe2000c101524 */
[----:B------:R-:W-:-:S13]  /*6bd0*/  ISETP.GT.AND P0, PT, R3, RZ, P3 ;  /* 0x000000ff0300720c */ /* 0x000fda0001f04270 */
[----:B------:R-:W-:Y:S01]  /*6be0*/  @P0 STG.E.U16 desc[UR36][R10.64+0x60], R80 ;  /* 0x000060500a000986 */ /* 0x000fe2000c101524 */
[----:B------:R-:W-:-:S04]  /*6bf0*/  ISETP.GT.AND P0, PT, R4, 0x31, PT ;  /* 0x000000310400780c */ /* 0x000fc80003f04270 */
[----:B------:R-:W-:-:S13]  /*6c00*/  ISETP.GT.AND P1, PT, R3, RZ, P0 ;  /* 0x000000ff0300720c */ /* 0x000fda0000724270 */
[----:B------:R-:W-:Y:S01]  /*6c10*/  @P1 STG.E.U16 desc[UR36][R10.64+0x62], R81 ;  /* 0x000062510a001986 */ /* 0x000fe2000c101524 */
[----:B------:R-:W-:-:S13]  /*6c20*/  ISETP.GT.AND P1, PT, R3, 0x8, P3 ;  /* 0x000000080300780c */ /* 0x000fda0001f24270 */
[----:B------:R-:W-:Y:S01]  /*6c30*/  @P1 STG.E.U16 desc[UR36][R8.64+0x60], R82 ;  /* 0x0000605208001986 */ /* 0x000fe2000c101524 */
[----:B------:R-:W-:-:S13]  /*6c40*/  ISETP.GT.AND P1, PT, R3, 0x8, P0 ;  /* 0x000000080300780c */ /* 0x000fda0000724270 */
[----:B------:R-:W-:Y:S01]  /*6c50*/  @P1 STG.E.U16 desc[UR36][R8.64+0x62], R83 ;  /* 0x0000625308001986 */ /* 0x000fe2000c101524 */
[----:B------:R-:W-:-:S05]  /*6c60*/  IADD3 R14, P1, R23, R8, RZ ;  /* 0x00000008170e7210 */ /* 0x000fca0007f3e0ff */
[----:B------:R-:W-:Y:S01]  /*6c70*/  IMAD.X R15, R13, 0x1, R9, P1 ;  /* 0x000000010d0f7824 */ /* 0x000fe200008e0609 */
[----:B------:R-:W-:-:S13]  /*6c80*/  ISETP.GT.AND P1, PT, R3, RZ, P2 ;  /* 0x000000ff0300720c */ /* 0x000fda0001724270 */
[----:B------:R-:W-:Y:S01]  /*6c90*/  @P1 STG.E.U16 desc[UR36][R10.64+0x70], R84 ;  /* 0x000070540a001986 */ /* 0x000fe2000c101524 */
[----:B------:R-:W-:-:S05]  /*6ca0*/  IADD3 R20, P1, R23, R8, RZ ;  /* 0x0000000817147210 */ /* 0x000fca0007f3e0ff */
[----:B------:R-:W-:Y:S01]  /*6cb0*/  IMAD.X R21, R13, 0x1, R9, P1 ;  /* 0x000000010d157824 */ /* 0x000fe200008e0609 */
[----:B------:R-:W-:-:S05]  /*6cc0*/  IADD3 R12, P1, R23, R10, RZ ;  /* 0x0000000a170c7210 */ /* 0x000fca0007f3e0ff */
[----:B------:R-:W-:Y:S01]  /*6cd0*/  IMAD.X R13, R13, 0x1, R11, P1 ;  /* 0x000000010d0d7824 */ /* 0x000fe200008e060b */
[----:B------:R-:W-:-:S04]  /*6ce0*/  ISETP.GT.AND P1, PT, R4, 0x39, PT ;  /* 0x000000390400780c */ /* 0x000fc80003f24270 */
[----:B------:R-:W-:-:S13]  /*6cf0*/  ISETP.GT.AND P5, PT, R3, RZ, P1 ;  /* 0x000000ff0300720c */ /* 0x000fda0000fa4270 */
[----:B------:R-:W-:Y:S01]  /*6d00*/  @P5 STG.E.U16 desc[UR36][R10.64+0x72], R85 ;  /* 0x000072550a005986 */ /* 0x000fe2000c101524 */
[----:B------:R-:W-:-:S13]  /*6d10*/  ISETP.GT.AND P5, PT, R3, 0x8, P2 ;  /* 0x000000080300780c */ /* 0x000fda00017a4270 */
[----:B------:R-:W-:Y:S01]  /*6d20*/  @P5 STG.E.U16 desc[UR36][R8.64+0x70], R86 ;  /* 0x0000705608005986 */ /* 0x000fe2000c101524 */
[----:B------:R-:W-:-:S13]  /*6d30*/  ISETP.GT.AND P5, PT, R3, 0x8, P1 ;  /* 0x000000080300780c */ /* 0x000fda0000fa4270 */
[----:B------:R0:W-:Y:S01]  /*6d40*/  @P5 STG.E.U16 desc[UR36][R8.64+0x72], R87 ;  /* 0x0000725708005986 */ /* 0x0001e2000c101524 */
[C---:B------:R-:W-:Y:S02]  /*6d50*/  ISETP.GT.AND P5, PT, R3.reuse, 0x80, P6 ;  /* 0x000000800300780c */ /* 0x040fe400037a4270 */
[----:B------:R-:W-:-:S11]  /*6d60*/  ISETP.GT.AND P6, PT, R3, 0x88, P6 ;  /* 0x000000880300780c */ /* 0x000fd600037c4270 */
[----:B------:R-:W-:Y:S01]  /*6d70*/  @P5 STG.E.U16 desc[UR36][R12.64], R24 ;  /* 0x000000180c005986 */ /* 0x000fe2000c101524 */
[----:B------:R-:W-:-:S04]  /*6d80*/  ISETP.GT.AND P5, PT, R4, 0x1, PT ;  /* 0x000000010400780c */ /* 0x000fc80003fa4270 */
[----:B------:R-:W-:-:S13]  /*6d90*/  ISETP.GT.AND P5, PT, R3, 0x80, P5 ;  /* 0x000000800300780c */ /* 0x000fda0002fa4270 */
[----:B0-----:R-:W-:Y:S02]  /*6da0*/  @P5 IMAD.MOV.U32 R8, RZ, RZ, R12 ;  /* 0x000000ffff085224 */ /* 0x001fe400078e000c */
[----:B------:R-:W-:-:S05]  /*6db0*/  @P5 IMAD.MOV.U32 R9, RZ, RZ, R13 ;  /* 0x000000ffff095224 */ /* 0x000fca00078e000d */
[----:B------:R0:W-:Y:S01]  /*6dc0*/  @P5 STG.E.U16 desc[UR36][R8.64+0x2], R25 ;  /* 0x0000021908005986 */ /* 0x0001e2000c101524 */
[----:B------:R-:W-:-:S03]  /*6dd0*/  ISETP.NE.AND P5, PT, R5, RZ, PT ;  /* 0x000000ff0500720c */ /* 0x000fc60003fa5270 */
[----:B------:R-:W-:Y:S01]  /*6de0*/  @P6 STG.E.U16 desc[UR36][R14.64], R26 ;  /* 0x0000001a0e006986 */ /* 0x000fe2000c101524 */
[----:B------:R-:W-:-:S04]  /*6df0*/  ISETP.GT.AND P6, PT, R4, 0x1, PT ;  /* 0x000000010400780c */ /* 0x000fc80003fc4270 */
[----:B------:R-:W-:-:S13]  /*6e00*/  ISETP.GT.AND P6, PT, R3, 0x88, P6 ;  /* 0x000000880300780c */ /* 0x000fda00037c4270 */
[----:B------:R-:W-:Y:S01]  /*6e10*/  @P6 STG.E.U16 desc[UR36][R20.64+0x2], R27 ;  /* 0x0000021b14006986 */ /* 0x000fe2000c101524 */
[----:B------:R-:W-:-:S04]  /*6e20*/  ISETP.GT.AND P6, PT, R4, 0x8, PT ;  /* 0x000000080400780c */ /* 0x000fc80003fc4270 */
[----:B------:R-:W-:-:S13]  /*6e30*/  ISETP.GT.AND P6, PT, R3, 0x80, P6 ;  /* 0x000000800300780c */ /* 0x000fda00037c4270 */
[----:B0-----:R-:W-:Y:S02]  /*6e40*/  @P6 IMAD.MOV.U32 R8, RZ, RZ, R12 ;  /* 0x000000ffff086224 */ /* 0x001fe400078e000c */
[----:B------:R-:W-:-:S05]  /*6e50*/  @P6 IMAD.MOV.U32 R9, RZ, RZ, R13 ;  /* 0x000000ffff096224 */ /* 0x000fca00078e000d */
[----:B------:R0:W-:Y:S01]  /*6e60*/  @P6 STG.E.U16 desc[UR36][R8.64+0x10], R28 ;  /* 0x0000101c08006986 */ /* 0x0001e2000c101524 */
[----:B------:R-:W-:-:S04]  /*6e70*/  ISETP.GT.AND P6, PT, R4, 0x9, PT ;  /* 0x000000090400780c */ /* 0x000fc80003fc4270 */
[----:B------:R-:W-:-:S13]  /*6e80*/  ISETP.GT.AND P6, PT, R3, 0x80, P6 ;  /* 0x000000800300780c */ /* 0x000fda00037c4270 */
[----:B0-----:R-:W-:Y:S02]  /*6e90*/  @P6 IMAD.MOV.U32 R8, RZ, RZ, R12 ;  /* 0x000000ffff086224 */ /* 0x001fe400078e000c */
[----:B------:R-:W-:-:S05]  /*6ea0*/  @P6 IMAD.MOV.U32 R9, RZ, RZ, R13 ;  /* 0x000000ffff096224 */ /* 0x000fca00078e000d */
[----:B------:R0:W-:Y:S01]  /*6eb0*/  @P6 STG.E.U16 desc[UR36][R8.64+0x12], R29 ;  /* 0x0000121d08006986 */ /* 0x0001e2000c101524 */
[----:B------:R-:W-:-:S04]  /*6ec0*/  ISETP.GT.AND P6, PT, R4, 0x8, PT ;  /* 0x000000080400780c */ /* 0x000fc80003fc4270 */
[----:B------:R-:W-:-:S13]  /*6ed0*/  ISETP.GT.AND P6, PT, R3, 0x88, P6 ;  /* 0x000000880300780c */ /* 0x000fda00037c4270 */
        /* <DEDUP_REMOVED lines=45> */
[----:B------:R-:W-:Y:S01]  /*71b0*/  @P6 STG.E.U16 desc[UR36][R8.64+0x42], R41 ;  /* 0x0000422908006986 */ /* 0x000fe2000c101524 */
[----:B------:R-:W-:-:S04]  /*71c0*/  ISETP.GT.AND P6, PT, R4, 0x20, PT ;  /* 0x000000200400780c */ /* 0x000fc80003fc4270 */
[----:B------:R-:W-:-:S13]  /*71d0*/  ISETP.GT.AND P6, PT, R3, 0x88, P6 ;  /* 0x000000880300780c */ /* 0x000fda00037c4270 */
[----:B------:R-:W-:Y:S01]  /*71e0*/  @P6 STG.E.U16 desc[UR36][R6.64+0x40], R42 ;  /* 0x0000402a06006986 */ /* 0x000fe2000c101524 */
[----:B------:R-:W-:-:S04]  /*71f0*/  ISETP.GT.AND P6, PT, R4, 0x21, PT ;  /* 0x000000210400780c */ /* 0x000fc80003fc4270 */
[----:B------:R-:W-:-:S13]  /*7200*/  ISETP.GT.AND P6, PT, R3, 0x88, P6 ;  /* 0x000000880300780c */ /* 0x000fda00037c4270 */
[----:B------:R-:W-:Y:S02]  /*7210*/  @P6 IMAD.MOV.U32 R4, RZ, RZ, R6 ;  /* 0x000000ffff046224 */ /* 0x000fe400078e0006 */
[----:B------:R-:W-:-:S05]  /*7220*/  @P6 IMAD.MOV.U32 R5, RZ, RZ, R7 ;  /* 0x000000ffff056224 */ /* 0x000fca00078e0007 */
[----:B------:R0:W-:Y:S01]  /*7230*/  @P6 STG.E.U16 desc[UR36][R4.64+0x42], R43 ;  /* 0x0000422b04006986 */ /* 0x0001e2000c101524 */
[C---:B------:R-:W-:Y:S02]  /*7240*/  ISETP.GT.AND P6, PT, R3.reuse, 0x80, P5 ;  /* 0x000000800300780c */ /* 0x040fe40002fc4270 */
[----:B------:R-:W-:-:S11]  /*7250*/  ISETP.GT.AND P5, PT, R3, 0x88, P5 ;  /* 0x000000880300780c */ /* 0x000fd60002fa4270 */
[----:B0-----:R-:W-:Y:S02]  /*7260*/  @P6 IMAD.MOV.U32 R4, RZ, RZ, R12 ;  /* 0x000000ffff046224 */ /* 0x001fe400078e000c */
[----:B------:R-:W-:-:S05]  /*7270*/  @P6 IMAD.MOV.U32 R5, RZ, RZ, R13 ;  /* 0x000000ffff056224 */ /* 0x000fca00078e000d */
[----:B------:R0:W-:Y:S01]  /*7280*/  @P6 STG.E.U16 desc[UR36][R4.64+0x50], R44 ;  /* 0x0000502c04006986 */ /* 0x0001e2000c101524 */
[C---:B------:R-:W-:Y:S02]  /*7290*/  ISETP.GT.AND P6, PT, R3.reuse, 0x80, P4 ;  /* 0x000000800300780c */ /* 0x040fe400027c4270 */
[----:B------:R-:W-:-:S11]  /*72a0*/  ISETP.GT.AND P4, PT, R3, 0x88, P4 ;  /* 0x000000880300780c */ /* 0x000fd60002784270 */
[----:B0-----:R-:W-:Y:S02]  /*72b0*/  @P6 IMAD.MOV.U32 R4, RZ, RZ, R12 ;  /* 0x000000ffff046224 */ /* 0x001fe400078e000c */
[----:B------:R-:W-:-:S05]  /*72c0*/  @P6 IMAD.MOV.U32 R5, RZ, RZ, R13 ;  /* 0x000000ffff056224 */ /* 0x000fca00078e000d */
[----:B------:R0:W-:Y:S02]  /*72d0*/  @P6 STG.E.U16 desc[UR36][R4.64+0x52], R45 ;  /* 0x0000522d04006986 */ /* 0x0001e4000c101524 */
[----:B0-----:R-:W-:Y:S02]  /*72e0*/  @P5 IMAD.MOV.U32 R4, RZ, RZ, R6 ;  /* 0x000000ffff045224 */ /* 0x001fe400078e0006 */
[----:B------:R-:W-:-:S05]  /*72f0*/  @P5 IMAD.MOV.U32 R5, RZ, RZ, R7 ;  /* 0x000000ffff055224 */ /* 0x000fca00078e0007 */
[----:B------:R0:W-:Y:S01]  /*7300*/  @P5 STG.E.U16 desc[UR36][R4.64+0x50], R46 ;  /* 0x0000502e04005986 */ /* 0x0001e2000c101524 */
[C---:B------:R-:W-:Y:S02]  /*7310*/  ISETP.GT.AND P5, PT, R3.reuse, 0x80, P3 ;  /* 0x000000800300780c */ /* 0x040fe40001fa4270 */
[----:B------:R-:W-:Y:S01]  /*7320*/  ISETP.GT.AND P3, PT, R3, 0x88, P3 ;  /* 0x000000880300780c */ /* 0x000fe20001f64270 */
        /* <DEDUP_REMOVED lines=17> */
[----:B------:R0:W-:Y:S02]  /*7440*/  @P3 STG.E.U16 desc[UR36][R4.64+0x60], R50 ;  /* 0x0000603204003986 */ /* 0x0001e4000c101524 */
[----:B0-----:R-:W-:Y:S02]  /*7450*/  @P0 IMAD.MOV.U32 R4, RZ, RZ, R6 ;  /* 0x000000ffff040224 */ /* 0x001fe400078e0006 */
[----:B------:R-:W-:-:S05]  /*7460*/  @P0 IMAD.MOV.U32 R5, RZ, RZ, R7 ;  /* 0x000000ffff050224 */ /* 0x000fca00078e0007 */
[----:B------:R0:W-:Y:S02]  /*7470*/  @P0 STG.E.U16 desc[UR36][R4.64+0x62], R51 ;  /* 0x0000623304000986 */ /* 0x0001e4000c101524 */
[----:B0-----:R-:W-:Y:S02]  /*7480*/  @P5 IMAD.MOV.U32 R4, RZ, RZ, R12 ;  /* 0x000000ffff045224 */ /* 0x001fe400078e000c */
[----:B------:R-:W-:-:S05]  /*7490*/  @P5 IMAD.MOV.U32 R5, RZ, RZ, R13 ;  /* 0x000000ffff055224 */ /* 0x000fca00078e000d */
[----:B------:R0:W-:Y:S04]  /*74a0*/  @P5 STG.E.U16 desc[UR36][R4.64+0x70], R52 ;  /* 0x0000703404005986 */ /* 0x0001e8000c101524 */
[----:B------:R1:W-:Y:S01]  /*74b0*/  @P4 STG.E.U16 desc[UR36][R12.64+0x72], R53 ;  /* 0x000072350c004986 */ /* 0x0003e2000c101524 */
[----:B0-----:R-:W-:Y:S02]  /*74c0*/  @P2 IMAD.MOV.U32 R4, RZ, RZ, R6 ;  /* 0x000000ffff042224 */ /* 0x001fe400078e0006 */
[----:B------:R-:W-:-:S05]  /*74d0*/  @P2 IMAD.MOV.U32 R5, RZ, RZ, R7 ;  /* 0x000000ffff052224 */ /* 0x000fca00078e0007 */
[----:B------:R1:W-:Y:S04]  /*74e0*/  @P2 STG.E.U16 desc[UR36][R4.64+0x70], R54 ;  /* 0x0000703604002986 */ /* 0x0003e8000c101524 */
[----:B------:R1:W-:Y:S02]  /*74f0*/  @P1 STG.E.U16 desc[UR36][R6.64+0x72], R55 ;  /* 0x0000723706001986 */ /* 0x0003e4000c101524 */
.L_x_156:
[----:B------:R-:W-:Y:S05]  /*7500*/  BSYNC B0 ;  /* 0x0000000000007941 */ /* 0x000fea0003800000 */
.L_x_32:
[----:B------:R-:W-:Y:S01]  /*7510*/  IADD3 R16, P0, R16, UR38, RZ ;  /* 0x0000002610107c10 */ /* 0x000fe2000ff1e0ff */
[----:B------:R-:W-:Y:S01]  /*7520*/  ULDC.64 UR4, c[0x0][0x650] ;  /* 0x0001940000047ab9 */ /* 0x000fe20000000a00 */
[----:B------:R-:W-:Y:S01]  /*7530*/  PRMT R3, RZ, 0x7610, R3 ;  /* 0x00007610ff037816 */ /* 0x000fe20000000003 */
[----:B------:R-:W-:Y:S01]  /*7540*/  IMAD.MOV.U32 R103, RZ, RZ, -0x1 ;  /* 0xffffffffff677424 */ /* 0x000fe200078e00ff */
[----:B------:R-:W-:Y:S01]  /*7550*/  IADD3.X R17, R17, UR41, RZ, P0, !PT ;  /* 0x0000002911117c10 */ /* 0x000fe200087fe4ff */
[----:B------:R-:W-:Y:S01]  /*7560*/  IMAD.MOV.U32 R23, RZ, RZ, -0x1 ;  /* 0xffffffffff177424 */ /* 0x000fe200078e00ff */
[----:B------:R-:W-:-:S04]  /*7570*/  ISETP.GE.U32.AND P0, PT, R16, UR4, PT ;  /* 0x0000000410007c0c */ /* 0x000fc8000bf06070 */
[----:B------:R-:W-:-:S13]  /*7580*/  ISETP.GE.U32.AND.EX P0, PT, R17, UR5, PT, P0 ;  /* 0x0000000511007c0c */ /* 0x000fda000bf06100 */
[----:B------:R-:W-:Y:S05]  /*7590*/  @P0 BRA `(.L_x_157) ;  /* 0x00000004004c0947 */ /* 0x000fea0003800000 */
[----:B----4-:R-:W4:Y:S01]  /*75a0*/  LDC.64 R10, c[0x0][0x628] ;  /* 0x00018a00ff0a7b82 */ /* 0x010f220000000a00 */
[----:B01----:R-:W0:Y:S01]  /*75b0*/  S2R R12, SR_CTAID.X ;  /* 0x00000000000c7919 */ /* 0x003e220000002500 */
[----:B------:R-:W-:Y:S02]  /*75c0*/  IMAD.MOV.U32 R8, RZ, RZ, R16 ;  /* 0x000000ffff087224 */ /* 0x000fe400078e0010 */
[----:B------:R-:W-:Y:S01]  /*75d0*/  IMAD.MOV.U32 R9, RZ, RZ, R17 ;  /* 0x000000ffff097224 */ /* 0x000fe200078e0011 */
[----:B------:R-:W1:Y:S03]  /*75e0*/  S2R R20, SR_CTAID.Y ;  /* 0x0000000000147919 */ /* 0x000e660000002600 */
[----:B------:R-:W0:Y:S08]  /*75f0*/  LDC R0, c[0x0][0x630] ;  /* 0x00018c00ff007b82 */ /* 0x000e300000000800 */
[----:B------:R-:W0:Y:S01]  /*7600*/  LDC.64 R14, c[0x0][0x620] ;  /* 0x00018800ff0e7b82 */ /* 0x000e220000000a00 */
[----:B----4-:R-:W-:-:S04]  /*7610*/  ISETP.NE.U32.AND P0, PT, R10, RZ, PT ;  /* 0x000000ff0a00720c */ /* 0x010fc80003f05070 */
[----:B------:R-:W-:-:S13]  /*7620*/  ISETP.NE.AND.EX P0, PT, R11, RZ, PT, P0 ;  /* 0x000000ff0b00720c */ /* 0x000fda0003f05300 */
[----:B01----:R-:W-:Y:S05]  /*7630*/  @!P0 BRA `(.L_x_158) ;  /* 0x0000000000288947 */ /* 0x003fea0003800000 */
        /* <DEDUP_REMOVED lines=10> */
.L_x_158:
[-CC-:B------:R-:W-:Y:S01]  /*76e0*/  SHF.R.U64 R23, R8, R0.reuse, R9.reuse ;  /* 0x0000000008177219 */ /* 0x180fe20000001209 */
[----:B------:R-:W0:Y:S01]  /*76f0*/  LDC.64 R26, c[0x0][0x640] ;  /* 0x00019000ff1a7b82 */ /* 0x000e220000000a00 */
[----:B------:R-:W-:Y:S01]  /*7700*/  SHF.R.U32.HI R0, RZ, R0, R9 ;  /* 0x00000000ff007219 */ /* 0x000fe20000011609 */
[----:B------:R-:W-:Y:S01]  /*7710*/  ULDC UR4, c[0x0][0x150] ;  /* 0x0000540000047ab9 */ /* 0x000fe20000000800 */
[----:B------:R-:W-:Y:S02]  /*7720*/  IADD3 R3, P0, RZ, -R23, RZ ;  /* 0x80000017ff037210 */ /* 0x000fe40007f1e0ff */
[----:B------:R-:W-:-:S03]  /*7730*/  I2FP.F32.U32 R7, R12 ;  /* 0x0000000c00077245 */ /* 0x000fc60000201000 */
[----:B------:R-:W1:Y:S01]  /*7740*/  LDC R6, c[0x0][0x618] ;  /* 0x00018600ff067b82 */ /* 0x000e620000000800 */
[----:B------:R-:W-:Y:S02]  /*7750*/  IMAD.X R5, RZ, RZ, ~R0, P0 ;  /* 0x000000ffff057224 */ /* 0x000fe400000e0e00 */
[----:B------:R-:W-:Y:S01]  /*7760*/  FMUL R7, R7, UR4 ;  /* 0x0000000407077c20 */ /* 0x000fe20008400000 */
[----:B------:R-:W-:Y:S01]  /*7770*/  ULDC UR4, c[0x0][0x154] ;  /* 0x0000550000047ab9 */ /* 0x000fe20000000800 */
[-C--:B------:R-:W-:Y:S02]  /*7780*/  IMAD R0, R5, R14.reuse, RZ ;  /* 0x0000000e05007224 */ /* 0x080fe400078e02ff */
[C---:B------:R-:W-:Y:S01]  /*7790*/  IMAD.WIDE.U32 R4, R3.reuse, R14, R16 ;  /* 0x0000000e03047225 */ /* 0x040fe200078e0010 */
[----:B------:R-:W4:Y:S01]  /*77a0*/  LDC R11, c[0x0][0x608] ;  /* 0x00018200ff0b7b82 */ /* 0x000f220000000800 */
[----:B------:R-:W2:Y:S02]  /*77b0*/  F2I.U32.TRUNC.NTZ R7, R7 ;  /* 0x0000000700077305 */ /* 0x000ea4000020f000 */
[----:B------:R-:W-:-:S04]  /*77c0*/  IMAD R3, R3, R15, R0 ;  /* 0x0000000f03037224 */ /* 0x000fc800078e0200 */
[----:B------:R-:W-:Y:S01]  /*77d0*/  IMAD.IADD R3, R5, 0x1, R3 ;  /* 0x0000000105037824 */ /* 0x000fe200078e0203 */
[----:B------:R-:W3:Y:S01]  /*77e0*/  LDC R8, c[0x0][0x658] ;  /* 0x00019600ff087b82 */ /* 0x000ee20000000800 */
[----:B------:R-:W-:Y:S02]  /*77f0*/  I2FP.F32.U32 R5, R20 ;  /* 0x0000001400057245 */ /* 0x000fe40000201000 */
[----:B0-----:R-:W-:-:S04]  /*7800*/  ISETP.NE.U32.AND P0, PT, R26, RZ, PT ;  /* 0x000000ff1a00720c */ /* 0x001fc80003f05070 */
[----:B------:R-:W-:Y:S01]  /*7810*/  ISETP.NE.AND.EX P0, PT, R27, RZ, PT, P0 ;  /* 0x000000ff1b00720c */ /* 0x000fe20003f05300 */
[----:B------:R-:W0:Y:S01]  /*7820*/  LDC R9, c[0x0][0x144] ;  /* 0x00005100ff097b82 */ /* 0x000e220000000800 */
[-C--:B-1----:R-:W-:Y:S01]  /*7830*/  SHF.R.U32.HI R0, RZ, R6.reuse, R3 ;  /* 0x00000006ff007219 */ /* 0x082fe20000011603 */
[----:B--2---:R-:W-:Y:S01]  /*7840*/  IMAD.MOV R7, RZ, RZ, -R7 ;  /* 0x000000ffff077224 */ /* 0x004fe200078e0a07 */
[----:B------:R-:W-:Y:S01]  /*7850*/  SHF.R.U64 R13, R4, R6, R3 ;  /* 0x00000006040d7219 */ /* 0x000fe20000001203 */
[----:B------:R-:W-:-:S04]  /*7860*/  FMUL R6, R5, UR4 ;  /* 0x0000000405067c20 */ /* 0x000fc80008400000 */
[----:B------:R-:W1:Y:S01]  /*7870*/  LDC R21, c[0x0][0x148] ;  /* 0x00005200ff157b82 */ /* 0x000e620000000800 */
[-CC-:B----4-:R-:W-:Y:S02]  /*7880*/  SHF.R.U64 R10, R13, R11.reuse, R0.reuse ;  /* 0x0000000b0d0a7219 */ /* 0x190fe40000001200 */
[----:B------:R-:W-:Y:S02]  /*7890*/  SHF.R.U32.HI R3, RZ, R11, R0 ;  /* 0x0000000bff037219 */ /* 0x000fe40000011600 */
[----:B------:R2:W4:Y:S03]  /*78a0*/  F2I.U32.TRUNC.NTZ R0, R6 ;  /* 0x0000000600007305 */ /* 0x000526000020f000 */
[----:B------:R-:W1:Y:S01]  /*78b0*/  LDC R14, c[0x0][0x648] ;  /* 0x00019200ff0e7b82 */ /* 0x000e620000000800 */
[-CC-:B---3--:R-:W-:Y:S02]  /*78c0*/  SHF.R.U64 R15, R10, R8.reuse, R3.reuse ;  /* 0x000000080a0f7219 */ /* 0x188fe40000001203 */
[----:B------:R-:W-:-:S03]  /*78d0*/  SHF.R.U32.HI R5, RZ, R8, R3 ;  /* 0x00000008ff057219 */ /* 0x000fc60000011603 */
[----:B------:R-:W-:Y:S02]  /*78e0*/  IMAD.MOV.U32 R4, RZ, RZ, R15 ;  /* 0x000000ffff047224 */ /* 0x000fe400078e000f */
[----:B------:R-:W3:Y:S01]  /*78f0*/  LDC R24, c[0x0][0x638] ;  /* 0x00018e00ff187b82 */ /* 0x000ee20000000800 */
[----:B0-----:R-:W-:-:S07]  /*7900*/  IMAD R25, R9, R7, R12 ;  /* 0x0000000709197224 */ /* 0x001fce00078e020c */
[----:B------:R-:W0:Y:S08]  /*7910*/  LDC R28, c[0x0][0x610] ;  /* 0x00018400ff1c7b82 */ /* 0x000e300000000800 */
[----:B------:R-:W0:Y:S01]  /*7920*/  LDC R29, c[0x0][0x600] ;  /* 0x00018000ff1d7b82 */ /* 0x000e220000000800 */
[----:B--2-4-:R-:W-:Y:S05]  /*7930*/  @!P0 BRA `(.L_x_159) ;  /* 0x0000000000288947 */ /* 0x014fea0003800000 */
[----:B------:R-:W2:Y:S02]  /*7940*/  LDC R4, c[0x0][0x64c] ;  /* 0x00019300ff047b82 */ /* 0x000ea40000000800 */
[----:B--2---:R-:W-:-:S05]  /*7950*/  IADD3 R3, P0, R15, R4, RZ ;  /* 0x000000040f037210 */ /* 0x004fca0007f1e0ff */
        /* <DEDUP_REMOVED lines=8> */
.L_x_159:
[----:B------:R-:W-:Y:S02]  /*79e0*/  ISETP.NE.AND P0, PT, R2, 0x1, PT ;  /* 0x000000010200780c */ /* 0x000fe40003f05270 */
[----:B-1----:R-:W-:Y:S01]  /*79f0*/  SHF.R.U64 R3, R4, R14, R5 ;  /* 0x0000000e04037219 */ /* 0x002fe20000001205 */
[----:B------:R-:W-:Y:S01]  /*7a00*/  IMAD.MOV R5, RZ, RZ, -R0 ;  /* 0x000000ffff057224 */ /* 0x000fe200078e0a00 */
[----:B------:R-:W-:Y:S02]  /*7a10*/  LOP3.LUT R0, R10, R101, RZ, 0xc0, !PT ;  /* 0x000000650a007212 */ /* 0x000fe400078ec0ff */
[----:B------:R-:W-:Y:S01]  /*7a20*/  LOP3.LUT R6, R13, R100, RZ, 0xc0, !PT ;  /* 0x000000640d067212 */ /* 0x000fe200078ec0ff */
[----:B------:R-:W-:Y:S02]  /*7a30*/  IMAD.MOV R4, RZ, RZ, -R3 ;  /* 0x000000ffff047224 */ /* 0x000fe400078e0a03 */
[----:B------:R-:W-:Y:S02]  /*7a40*/  IMAD R0, R93, R3, R0 ;  /* 0x000000035d007224 */ /* 0x000fe400078e0200 */
[----:B---3--:R-:W-:-:S02]  /*7a50*/  IMAD R3, R4, R24, R15 ;  /* 0x0000001804037224 */ /* 0x008fc400078e020f */
[----:B------:R-:W-:Y:S02]  /*7a60*/  @P0 IMAD R25, R21, R5, R20 ;  /* 0x0000000515190224 */ /* 0x000fe400078e0214 */
[----:B0-----:R-:W-:Y:S02]  /*7a70*/  IMAD R5, R3, R29, R6 ;  /* 0x0000001d03057224 */ /* 0x001fe400078e0206 */
[----:B------:R-:W-:Y:S02]  /*7a80*/  IMAD R0, R0, R28, R25 ;  /* 0x0000001c00007224 */ /* 0x000fe400078e0219 */
[----:B------:R-:W-:-:S03]  /*7a90*/  IMAD.MOV.U32 R4, RZ, RZ, 0x1 ;  /* 0x00000001ff047424 */ /* 0x000fc600078e00ff */
[----:B------:R-:W-:Y:S02]  /*7aa0*/  SEL R103, R5, R0, !P0 ;  /* 0x0000000005677207 */ /* 0x000fe40004000000 */
[----:B------:R-:W-:Y:S02]  /*7ab0*/  PRMT R3, R4, 0x7610, R3 ;  /* 0x0000761004037816 */ /* 0x000fe40000000003 */
[----:B------:R-:W-:-:S07]  /*7ac0*/  SEL R0, R0, R5, !P0 ;  /* 0x0000000500007207 */ /* 0x000fce0004000000 */
.L_x_157:
[----:B------:R-:W-:Y:S01]  /*7ad0*/  UIADD3 UR42, UR43, UR42, URZ ;  /* 0x0000002a2b2a7290 */ /* 0x000fe2000fffe03f */
[----:B------:R-:W-:Y:S01]  /*7ae0*/  LOP3.LUT P0, RZ, R3, 0xff, RZ, 0xc0, !PT ;  /* 0x000000ff03ff7812 */ /* 0x000fe2000780c0ff */
[----:B------:R-:W-:Y:S02]  /*7af0*/  IMAD.MOV.U32 R111, RZ, RZ, R0 ;  /* 0x000000ffff6f7224 */ /* 0x000fe400078e0000 */
[----:B------:R-:W-:Y:S02]  /*7b00*/  USHF.R.U32.HI UR4, URZ, 0x1, UR42 ;  /* 0x000000013f047899 */ /* 0x000fe4000801162a */
[----:B------:R-:W-:Y:S02]  /*7b10*/  UISETP.GT.U32.AND UP1, UPT, UR42, 0x1, UPT ;  /* 0x000000012a00788c */ /* 0x000fe4000bf24070 */
[----:B------:R-:W-:Y:S02]  /*7b20*/  ULOP3.LUT UR4, UR4, 0x1, URZ, 0xc0, !UPT ;  /* 0x0000000104047892 */ /* 0x000fe4000f8ec03f */
[----:B------:R-:W-:-:S02]  /*7b30*/  UISETP.LT.U32.AND UP1, UPT, UR43, 0x2, UP1 ;  /* 0x000000022b00788c */ /* 0x000fc40008f21070 */
[----:B------:R-:W-:Y:S02]  /*7b40*/  UISETP.NE.U32.AND UP0, UPT, UR4, 0x1, UPT ;  /* 0x000000010400788c */ /* 0x000fe4000bf05070 */
[----:B------:R-:W-:Y:S02]  /*7b50*/  USEL UR5, URZ, 0x1, !UP1 ;  /* 0x000000013f057887 */ /* 0x000fe4000c800000 */
[----:B------:R-:W-:Y:S02]  /*7b60*/  UISETP.GT.U32.AND UP0, UPT, UR43, 0x1, !UP0 ;  /* 0x000000012b00788c */ /* 0x000fe4000c704070 */
[----:B------:R-:W-:Y:S02]  /*7b70*/  ULOP3.LUT UR42, UR42, 0x1, URZ, 0xc0, !UPT ;  /* 0x000000012a2a7892 */ /* 0x000fe4000f8ec03f */
[----:B------:R-:W-:-:S04]  /*7b80*/  USEL UR4, URZ, 0x1, !UP0 ;  /* 0x000000013f047887 */ /* 0x000fc8000c000000 */
[----:B------:R-:W-:Y:S01]  /*7b90*/  ULOP3.LUT UR40, UR4, UR40, UR5, 0x96, !UPT ;  /* 0x0000002804287292 */ /* 0x000fe2000f8e9605 */
[----:B------:R-:W-:Y:S11]  /*7ba0*/  @P0 BRA `(.L_x_160) ;  /* 0xffffff98003c0947 */ /* 0x000ff6000383ffff */
[----:B------:R-:W-:Y:S05]  /*7bb0*/  EXIT ;  /* 0x000000000000794d */ /* 0x000fea0003800000 */
.L_x_7:
        /* <DEDUP_REMOVED lines=26> */
.L_x_162:
[----:B------:R-:W0:Y:S01]  /*7d60*/  LDC.64 R28, c[0x0][0x640] ;  /* 0x00019000ff1c7b82 */ /* 0x000e220000000a00 */
[-CC-:B------:R-:W-:Y:S01]  /*7d70*/  SHF.R.U64 R22, R14, R6.reuse, R15.reuse ;  /* 0x000000060e167219 */ /* 0x180fe2000000120f */
[----:B------:R-:W-:Y:S01]  /*7d80*/  IMAD.MOV.U32 R30, RZ, RZ, 0x1 ;  /* 0x00000001ff1e7424 */ /* 0x000fe200078e00ff */
[----:B------:R-:W-:Y:S02]  /*7d90*/  SHF.R.U32.HI R6, RZ, R6, R15 ;  /* 0x00000006ff067219 */ /* 0x000fe4000001160f */
[----:B------:R-:W-:-:S03]  /*7da0*/  IADD3 R13, P0, RZ, -R22, RZ ;  /* 0x80000016ff0d7210 */ /* 0x000fc60007f1e0ff */
[----:B------:R-:W1:Y:S02]  /*7db0*/  LDC R12, c[0x0][0x618] ;  /* 0x00018600ff0c7b82 */ /* 0x000e640000000800 */
[----:B------:R-:W-:-:S04]  /*7dc0*/  IMAD.X R11, RZ, RZ, ~R6, P0 ;  /* 0x000000ffff0b7224 */ /* 0x000fc800000e0e06 */
[-C--:B------:R-:W-:Y:S02]  /*7dd0*/  IMAD R6, R11, R26.reuse, RZ ;  /* 0x0000001a0b067224 */ /* 0x080fe400078e02ff */
[----:B------:R-:W2:Y:S01]  /*7de0*/  LDC R14, c[0x0][0x608] ;  /* 0x00018200ff0e7b82 */ /* 0x000ea20000000800 */
[----:B------:R-:W-:-:S04]  /*7df0*/  IMAD.WIDE.U32 R10, R13, R26, R16 ;  /* 0x0000001a0d0a7225 */ /* 0x000fc800078e0010 */
[----:B------:R-:W-:-:S03]  /*7e00*/  IMAD R13, R13, R27, R6 ;  /* 0x0000001b0d0d7224 */ /* 0x000fc600078e0206 */
[----:B------:R-:W3:Y:S01]  /*7e10*/  LDC R25, c[0x0][0x658] ;  /* 0x00019600ff197b82 */ /* 0x000ee20000000800 */
[----:B------:R-:W-:Y:S01]  /*7e20*/  IMAD.IADD R11, R11, 0x1, R13 ;  /* 0x000000010b0b7824 */ /* 0x000fe200078e020d */
[----:B0-----:R-:W-:-:S04]  /*7e30*/  ISETP.NE.U32.AND P0, PT, R28, RZ, PT ;  /* 0x000000ff1c00720c */ /* 0x001fc80003f05070 */
[----:B------:R-:W-:Y:S02]  /*7e40*/  ISETP.NE.AND.EX P0, PT, R29, RZ, PT, P0 ;  /* 0x000000ff1d00720c */ /* 0x000fe40003f05300 */
[----:B------:R-:W0:Y:S01]  /*7e50*/  LDC R20, c[0x0][0x600] ;  /* 0x00018000ff147b82 */ /* 0x000e220000000800 */
[-CC-:B-1----:R-:W-:Y:S01]  /*7e60*/  SHF.R.U64 R8, R10, R12.reuse, R11.reuse ;  /* 0x0000000c0a087219 */ /* 0x182fe2000000120b */
[----:B------:R-:W-:Y:S01]  /*7e70*/  IMAD.MOV.U32 R10, RZ, RZ, -0x1 ;  /* 0xffffffffff0a7424 */ /* 0x000fe200078e00ff */
[----:B------:R-:W-:-:S05]  /*7e80*/  SHF.R.U32.HI R11, RZ, R12, R11 ;  /* 0x0000000cff0b7219 */ /* 0x000fca000001160b */
[----:B------:R-:W1:Y:S01]  /*7e90*/  LDC R26, c[0x0][0x648] ;  /* 0x00019200ff1a7b82 */ /* 0x000e620000000800 */
[-CC-:B--2---:R-:W-:Y:S02]  /*7ea0*/  SHF.R.U64 R21, R8, R14.reuse, R11.reuse ;  /* 0x0000000e08157219 */ /* 0x184fe4000000120b */
[----:B------:R-:W-:-:S05]  /*7eb0*/  SHF.R.U32.HI R6, RZ, R14, R11 ;  /* 0x0000000eff067219 */ /* 0x000fca000001160b */
[----:B------:R-:W2:Y:S01]  /*7ec0*/  LDC R27, c[0x0][0x638] ;  /* 0x00018e00ff1b7b82 */ /* 0x000ea20000000800 */
[-C--:B---3--:R-:W-:Y:S02]  /*7ed0*/  SHF.L.U32 R10, R10, R25.reuse, RZ ;  /* 0x000000190a0a7219 */ /* 0x088fe400000006ff */
[-CC-:B------:R-:W-:Y:S02]  /*7ee0*/  SHF.R.U64 R23, R21, R25.reuse, R6.reuse ;  /* 0x0000001915177219 */ /* 0x180fe40000001206 */
[----:B------:R-:W-:Y:S02]  /*7ef0*/  LOP3.LUT R32, RZ, R10, RZ, 0x33, !PT ;  /* 0x0000000aff207212 */ /* 0x000fe400078e33ff */
[----:B------:R-:W-:Y:S01]  /*7f00*/  SHF.R.U32.HI R11, RZ, R25, R6 ;  /* 0x00000019ff0b7219 */ /* 0x000fe20000011606 */
[----:B------:R-:W3:Y:S01]  /*7f10*/  LDC R31, c[0x0][0x610] ;  /* 0x00018400ff1f7b82 */ /* 0x000ee20000000800 */
[----:B------:R-:W-:Y:S01]  /*7f20*/  IMAD.MOV.U32 R10, RZ, RZ, R23 ;  /* 0x000000ffff0a7224 */ /* 0x000fe200078e0017 */
[----:B------:R-:W-:Y:S06]  /*7f30*/  @!P0 BRA `(.L_x_163) ;  /* 0x0000000000288947 */ /* 0x000fec0003800000 */
        /* <DEDUP_REMOVED lines=10> */
.L_x_163:
[----:B------:R-:W-:Y:S02]  /*7fe0*/  ISETP.NE.AND P0, PT, R2, 0x1, PT ;  /* 0x000000010200780c */ /* 0x000fe40003f05270 */
[----:B-1----:R-:W-:Y:S01]  /*7ff0*/  SHF.R.U64 R6, R10, R26, R11 ;  /* 0x0000001a0a067219 */ /* 0x002fe2000000120b */
[----:B0-----:R-:W-:Y:S01]  /*8000*/  VIADD R11, R20, 0xffffffff ;  /* 0xffffffff140b7836 */ /* 0x001fe20000000000 */
[----:B------:R-:W-:Y:S02]  /*8010*/  SHF.L.U32 R30, R30, R25, RZ ;  /* 0x000000191e1e7219 */ /* 0x000fe400000006ff */
[----:B------:R-:W-:Y:S01]  /*8020*/  LOP3.LUT R5, R21, R32, RZ, 0xc0, !PT ;  /* 0x0000002015057212 */ /* 0x000fe200078ec0ff */
[----:B------:R-:W-:-:S04]  /*8030*/  IMAD.MOV R10, RZ, RZ, -R6 ;  /* 0x000000ffff0a7224 */ /* 0x000fc800078e0a06 */
[----:B------:R-:W-:Y:S01]  /*8040*/  IMAD R6, R30, R6, R5 ;  /* 0x000000061e067224 */ /* 0x000fe200078e0205 */
[----:B------:R-:W-:Y:S01]  /*8050*/  LOP3.LUT R5, R8, R11, RZ, 0xc0, !PT ;  /* 0x0000000b08057212 */ /* 0x000fe200078ec0ff */
[----:B------:R-:W-:Y:S02]  /*8060*/  @P0 IMAD R7, R9, R24, R4 ;  /* 0x0000001809070224 */ /* 0x000fe400078e0204 */
[----:B--2---:R-:W-:Y:S02]  /*8070*/  IMAD R4, R10, R27, R23 ;  /* 0x0000001b0a047224 */ /* 0x004fe400078e0217 */
[----:B---3--:R-:W-:Y:S02]  /*8080*/  IMAD R7, R6, R31, R7 ;  /* 0x0000001f06077224 */ /* 0x008fe400078e0207 */
[----:B------:R-:W-:Y:S02]  /*8090*/  IMAD R4, R4, R20, R5 ;  /* 0x0000001404047224 */ /* 0x000fe400078e0205 */
[----:B------:R-:W-:-:S02]  /*80a0*/  IMAD.MOV.U32 R8, RZ, RZ, 0x1 ;  /* 0x00000001ff087424 */ /* 0x000fc400078e00ff */
[----:B------:R-:W-:Y:S01]  /*80b0*/  IMAD.MOV.U32 R6, RZ, RZ, R22 ;  /* 0x000000ffff067224 */ /* 0x000fe200078e0016 */
[----:B------:R-:W-:Y:S02]  /*80c0*/  SEL R20, R4, R7, !P0 ;  /* 0x0000000704147207 */ /* 0x000fe40004000000 */
[----:B------:R-:W-:-:S07]  /*80d0*/  SEL R21, R7, R4, !P0 ;  /* 0x0000000407157207 */ /* 0x000fce0004000000 */
.L_x_161:
[----:B------:R-:W-:-:S08]  /*80e0*/  NOP ;  /* 0x0000000000007918 */ /* 0x000fd00000000000 */
[----:B------:R-:W0:-:S00]  /*80f0*/  USETMAXREG.DEALLOC.CTAPOOL 0x28 ;  /* 0x00000028000079c8 */ /* 0x000e0000080e0500 */
[----:B0-----:R-:W-:-:S13]  /*8100*/  ISETP.NE.AND P0, PT, R3, RZ, PT ;  /* 0x000000ff0300720c */ /* 0x001fda0003f05270 */
[----:B------:R-:W-:Y:S05]  /*8110*/  @P0 EXIT ;  /* 0x000000000000094d */ /* 0x000fea0003800000 */
[----:B------:R-:W-:Y:S01]  /*8120*/  LOP3.LUT P0, RZ, R8, 0xff, RZ, 0xc0, !PT ;  /* 0x000000ff08ff7812 */ /* 0x000fe2000780c0ff */
[----:B------:R-:W-:Y:S02]  /*8130*/  IMAD.MOV.U32 R3, RZ, RZ, 0x1 ;  /* 0x00000001ff037424 */ /* 0x000fe400078e00ff */
[----:B------:R-:W-:-:S10]  /*8140*/  IMAD.MOV.U32 R8, RZ, RZ, RZ ;  /* 0x000000ffff087224 */ /* 0x000fd400078e00ff */
[----:B------:R-:W-:Y:S05]  /*8150*/  @!P0 BRA `(.L_x_164) ;  /* 0x0000000c005c8947 */ /* 0x000fea0003800000 */
[----:B------:R-:W0:Y:S01]  /*8160*/  LDC R3, c[0x0][0x28c] ;  /* 0x0000a300ff037b82 */ /* 0x000e220000000800 */
[----:B------:R-:W1:Y:S01]  /*8170*/  S2R R12, SR_CgaCtaId ;  /* 0x00000000000c7919 */ /* 0x000e620000008800 */
[----:B------:R-:W-:Y:S01]  /*8180*/  ULDC UR5, c[0x0][0x658] ;  /* 0x0001960000057ab9 */ /* 0x000fe20000000800 */
[----:B------:R-:W-:Y:S01]  /*8190*/  UMOV UR6, 0xffffffff ;  /* 0xffffffff00067882 */ /* 0x000fe20000000000 */
[----:B------:R-:W-:Y:S01]  /*81a0*/  BSSY B0, `(.L_x_164) ;  /* 0x00000d2000007945 */ /* 0x000fe20003800000 */
[----:B------:R-:W-:Y:S01]  /*81b0*/  USHF.L.U32 UR6, UR6, UR5, URZ ;  /* 0x0000000506067299 */ /* 0x000fe2000800063f */
[----:B------:R-:W-:Y:S01]  /*81c0*/  IMAD.MOV.U32 R10, RZ, RZ, 0x1 ;  /* 0x00000001ff0a7424 */ /* 0x000fe200078e00ff */
[----:B------:R-:W-:Y:S01]  /*81d0*/  LOP3.LUT R19, R18, 0x2, RZ, 0xfc, !PT ;  /* 0x0000000212137812 */ /* 0x000fe200078efcff */
[----:B------:R-:W-:Y:S01]  /*81e0*/  IMAD.MOV.U32 R8, RZ, RZ, RZ ;  /* 0x000000ffff087224 */ /* 0x000fe200078e00ff */
[----:B------:R-:W-:Y:S01]  /*81f0*/  ULDC UR4, c[0x0][0x600] ;  /* 0x0001800000047ab9 */ /* 0x000fe20000000800 */
[----:B------:R-:W-:Y:S01]  /*8200*/  UMOV UR7, 0x1 ;  /* 0x0000000100077882 */ /* 0x000fe20000000000 */
[----:B------:R-:W-:-:S02]  /*8210*/  UIADD3 UR4, UR4, -0x1, URZ ;  /* 0xffffffff04047890 */ /* 0x000fc4000fffe03f */
[----:B------:R-:W-:Y:S02]  /*8220*/  USHF.L.U32 UR5, UR7, UR5, URZ ;  /* 0x0000000507057299 */ /* 0x000fe4000800063f */
[----:B------:R-:W-:Y:S01]  /*8230*/  ULOP3.LUT UR6, URZ, UR6, URZ, 0x33, !UPT ;  /* 0x000000063f067292 */ /* 0x000fe2000f8e333f */
[----:B------:R-:W-:Y:S01]  /*8240*/  ULDC.64 UR30, c[0x0][0x198] ;  /* 0x00006600001e7ab9 */ /* 0x000fe20000000a00 */
[----:B0-----:R-:W-:-:S05]  /*8250*/  VIADD R3, R3, 0x7f ;  /* 0x0000007f03037836 */ /* 0x001fca0000000000 */
[----:B------:R-:W-:-:S04]  /*8260*/  SHF.R.S32.HI R4, RZ, 0x1f, R3 ;  /* 0x0000001fff047819 */ /* 0x000fc80000011403 */
[----:B------:R-:W-:Y:S01]  /*8270*/  LEA.HI R4, R4, R3, RZ, 0x7 ;  /* 0x0000000304047211 */ /* 0x000fe200078f38ff */
[C---:B-1----:R-:W-:Y:S02]  /*8280*/  IMAD.SHL.U32 R11, R12.reuse, 0x10, RZ ;  /* 0x000000100c0b7824 */ /* 0x042fe400078e00ff */
[----:B------:R-:W-:Y:S01]  /*8290*/  IMAD.SHL.U32 R12, R12, 0x400, RZ ;  /* 0x000004000c0c7824 */ /* 0x000fe200078e00ff */
[----:B------:R-:W-:Y:S01]  /*82a0*/  SHF.R.S32.HI R9, RZ, 0x7, R4 ;  /* 0x00000007ff097819 */ /* 0x000fe20000011404 */
[----:B------:R-:W-:Y:S01]  /*82b0*/  IMAD.MOV.U32 R3, RZ, RZ, 0x1 ;  /* 0x00000001ff037424 */ /* 0x000fe200078e00ff */
[----:B------:R-:W-:Y:S02]  /*82c0*/  LOP3.LUT R11, R11, 0x30, RZ, 0xc0, !PT ;  /* 0x000000300b0b7812 */ /* 0x000fe400078ec0ff */
[----:B------:R-:W-:Y:S01]  /*82d0*/  LOP3.LUT R12, R12, 0xc00, RZ, 0xc0, !PT ;  /* 0x00000c000c0c7812 */ /* 0x000fe200078ec0ff */
[----:B------:R-:W-:-:S07]  /*82e0*/  VIADD R13, R9, 0x1 ;  /* 0x00000001090d7836 */ /* 0x000fce0000000000 */
.L_x_175:
[----:B------:R-:W-:-:S03]  /*82f0*/  UMOV UR7, 0xffffffff ;  /* 0xffffffff00077882 */ /* 0x000fc60000000000 */
[----:B------:R-:W-:Y:S05]  /*8300*/  BRA.DIV UR7, `(.L_x_165) ;  /* 0x0000000e07907947 */ /* 0x000fea000b800000 */
[----:B------:R-:W-:-:S13]  /*8310*/  ELECT P6, URZ, PT ;  /* 0x00000000003f782f */ /* 0x000fda00038c0000 */
.L_x_184:
[----:B------:R-:W0:Y:S01]  /*8320*/  LDC R4, c[0x0][0x28c] ;  /* 0x0000a300ff047b82 */ /* 0x000e220000000800 */
[----:B------:R-:W-:Y:S01]  /*8330*/  BSSY B1, `(.L_x_166) ;  /* 0x0000044000017945 */ /* 0x000fe20003800000 */
[----:B0-----:R-:W-:-:S13]  /*8340*/  ISETP.LT.OR P6, PT, R4, 0x1, !P6 ;  /* 0x000000010400780c */ /* 0x001fda00077c1670 */
[----:B------:R-:W-:Y:S05]  /*8350*/  @P6 BRA `(.L_x_167) ;  /* 0x0000000400046947 */ /* 0x000fea0003800000 */
[----:B------:R-:W-:Y:S02]  /*8360*/  IMAD R20, R20, 0x40, R11 ;  /* 0x0000004014147824 */ /* 0x000fe400078e020b */
[----:B------:R-:W-:Y:S02]  /*8370*/  IMAD.SHL.U32 R21, R21, 0x100, RZ ;  /* 0x0000010015157824 */ /* 0x000fe400078e00ff */
[----:B------:R-:W-:Y:S02]  /*8380*/  IMAD.MOV.U32 R24, RZ, RZ, RZ ;  /* 0x000000ffff187224 */ /* 0x000fe400078e00ff */
[----:B------:R-:W-:Y:S02]  /*8390*/  IMAD.MOV.U32 R4, RZ, RZ, R13 ;  /* 0x000000ffff047224 */ /* 0x000fe400078e000d */
[----:B------:R-:W-:Y:S02]  /*83a0*/  IMAD.MOV.U32 R5, RZ, RZ, R3 ;  /* 0x000000ffff057224 */ /* 0x000fe400078e0003 */
[----:B------:R-:W-:-:S07]  /*83b0*/  IMAD.MOV.U32 R7, RZ, RZ, R8 ;  /* 0x000000ffff077224 */ /* 0x000fce00078e0008 */
.L_x_170:
[----:B------:R-:W0:Y:S01]  /*83c0*/  S2R R15, SR_CgaCtaId ;  /* 0x00000000000f7919 */ /* 0x000e220000008800 */
[----:B------:R-:W-:Y:S02]  /*83d0*/  MOV R14, 0x400 ;  /* 0x00000400000e7802 */ /* 0x000fe40000000f00 */
[----:B------:R-:W-:Y:S02]  /*83e0*/  ISETP.NE.AND P1, PT, R0, RZ, PT ;  /* 0x000000ff0000720c */ /* 0x000fe40003f25270 */
[----:B0-----:R-:W-:Y:S02]  /*83f0*/  LEA R22, R15, R14, 0x18 ;  /* 0x0000000e0f167211 */ /* 0x001fe400078ec0ff */
[----:B------:R-:W-:-:S09]  /*8400*/  SHF.L.U32 R14, R5, 0x1f, RZ ;  /* 0x0000001f050e7819 */ /* 0x000fd200000006ff */
[----:B------:R-:W0:Y:S01]  /*8410*/  @!P1 LDC R15, c[0x0][0x500] ;  /* 0x00014000ff0f9b82 */ /* 0x000e220000000800 */
[----:B------:R-:W-:-:S04]  /*8420*/  IMAD R23, R7, 0x8, R22 ;  /* 0x0000000807177824 */ /* 0x000fc800078e0216 */
[----:B------:R-:W1:Y:S02]  /*8430*/  SYNCS.PHASECHK.TRANS64.TRYWAIT P0, [R23+URZ+0x10], R14 ;  /* 0x0000100e170075a7 */ /* 0x000e64000800017f */
[----:B-1----:R-:W-:Y:S05]  /*8440*/  @!P0 BRA `(.L_x_168) ;  /* 0x0000000c00608947 */ /* 0x002fea0003800000 */
.L_x_185:
[----:B-1----:R-:W-:Y:S01]  /*8450*/  PRMT R14, R19, 0x9910, RZ ;  /* 0x00009910130e7816 */ /* 0x002fe200000000ff */
[----:B0-----:R0:W-:Y:S03]  /*8460*/  @!P1 SYNCS.ARRIVE.TRANS64 RZ, [R23+URZ], R15 ;  /* 0x0000000f17ff99a7 */ /* 0x0011e6000800003f */
[----:B------:R-:W-:-:S13]  /*8470*/  ISETP.NE.AND P0, PT, R14, 0x2, PT ;  /* 0x000000020e00780c */ /* 0x000fda0003f05270 */
[----:B0-----:R-:W-:Y:S05]  /*8480*/  @P0 BRA `(.L_x_169) ;  /* 0x0000000000040947 */ /* 0x001fea0003800000 */
[----:B------:R-:W-:Y:S01]  /*8490*/  BPT.TRAP 0x1 ;  /* 0x000000040000795c */ /* 0x000fe20000300000 */
.L_x_169:
[----:B------:R-:W-:Y:S01]  /*84a0*/  IMAD R14, R7, 0x10000, R22 ;  /* 0x00010000070e7824 */ /* 0x000fe200078e0216 */
[----:B------:R-:W-:Y:S01]  /*84b0*/  R2UR UR34, R24 ;  /* 0x00000000182272ca */ /* 0x000fe200000e0000 */
[----:B------:R-:W-:Y:S01]  /*84c0*/  VIADD R4, R4, 0xffffffff ;  /* 0xffffffff04047836 */ /* 0x000fe20000000000 */
[----:B------:R-:W-:Y:S01]  /*84d0*/  R2UR UR33, R23 ;  /* 0x00000000172172ca */ /* 0x000fe200000e0000 */
[----:B------:R-:W-:Y:S01]  /*84e0*/  UIADD3 UR14, UP0, UR30, 0xf0, URZ ;  /* 0x000000f01e0e7890 */ /* 0x000fe2000ff1e03f */
[----:B------:R-:W-:Y:S01]  /*84f0*/  R2UR UR24, R14 ;  /* 0x000000000e1872ca */ /* 0x000fe200000e0000 */
[----:B------:R-:W-:Y:S01]  /*8500*/  IMAD R14, R7, 0x2000, R12 ;  /* 0x00002000070e7824 */ /* 0x000fe200078e020c */
[----:B------:R-:W-:Y:S01]  /*8510*/  R2UR UR36, R6 ;  /* 0x00000000062472ca */ /* 0x000fe200000e0000 */
[----:B------:R-:W-:Y:S01]  /*8520*/  UIADD3 UR42, UP1, UR30, 0x1f0, URZ ;  /* 0x000001f01e2a7890 */ /* 0x000fe2000ff3e03f */
[----:B------:R-:W-:Y:S01]  /*8530*/  R2UR UR35, R21 ;  /* 0x00000000152372ca */ /* 0x000fe200000e0000 */
[----:B------:R-:W-:Y:S01]  /*8540*/  IMAD R14, R14, 0x2, R22 ;  /* 0x000000020e0e7824 */ /* 0x000fe200078e0216 */
[----:B------:R-:W-:Y:S01]  /*8550*/  R2UR UR19, R20 ;  /* 0x00000000141372ca */ /* 0x000fe200000e0000 */
[----:B------:R-:W-:Y:S01]  /*8560*/  UIADD3.X UR15, URZ, UR31, URZ, UP0, !UPT ;  /* 0x0000001f3f0f7290 */ /* 0x000fe200087fe43f */
[----:B------:R-:W-:Y:S01]  /*8570*/  ISETP.GT.AND P1, PT, R4, 0x1, PT ;  /* 0x000000010400780c */ /* 0x000fe20003f24270 */
[----:B------:R-:W-:Y:S01]  /*8580*/  UIADD3 UR26, UR34, 0x40, URZ ;  /* 0x00000040221a7890 */ /* 0x000fe2000fffe03f */
[----:B------:R-:W-:Y:S01]  /*8590*/  R2UR UR8, R14 ;  /* 0x000000000e0872ca */ /* 0x000fe200000e0000 */
[----:B------:R-:W-:Y:S01]  /*85a0*/  UIADD3.X UR43, URZ, UR31, URZ, UP1, !UPT ;  /* 0x0000001f3f2b7290 */ /* 0x000fe20008ffe43f */
[----:B------:R-:W-:Y:S01]  /*85b0*/  VIADD R7, R7, 0x1 ;  /* 0x0000000107077836 */ /* 0x000fe20000000000 */
[----:B------:R-:W-:Y:S01]  /*85c0*/  UIADD3 UR32, UR24, 0x100, URZ ;  /* 0x0000010018207890 */ /* 0x000fe2000fffe03f */
[----:B------:R-:W-:Y:S01]  /*85d0*/  VIADD R24, R24, 0x80 ;  /* 0x0000008018187836 */ /* 0x000fe20000000000 */
[----:B------:R-:W-:Y:S01]  /*85e0*/  UIADD3 UR24, UR24, 0x8100, URZ ;  /* 0x0000810018187890 */ /* 0x000fe2000fffe03f */
[----:B------:R-:W-:Y:S01]  /*85f0*/  UMOV UR22, 0x0 ;  /* 0x0000000000167882 */ /* 0x000fe20000000000 */
[----:B------:R-:W-:Y:S01]  /*8600*/  UMOV UR23, 0x10000000 ;  /* 0x1000000000177882 */ /* 0x000fe20000000000 */
[----:B------:R-:W-:Y:S01]  /*8610*/  ISETP.NE.AND P0, PT, R7, 0x2, PT ;  /* 0x000000020700780c */ /* 0x000fe20003f05270 */
[----:B------:R-:W-:Y:S01]  /*8620*/  UMOV UR25, UR33 ;  /* 0x0000002100197c82 */ /* 0x000fe20008000000 */
[----:B------:R-:W-:Y:S01]  /*8630*/  UMOV UR28, UR36 ;  /* 0x00000024001c7c82 */ /* 0x000fe20008000000 */
[----:B------:R-:W-:-:S02]  /*8640*/  UMOV UR27, UR35 ;  /* 0x00000023001b7c82 */ /* 0x000fc40008000000 */
[----:B------:R-:W-:Y:S01]  /*8650*/  UIADD3 UR16, UR8, 0x20100, URZ ;  /* 0x0002010008107890 */ /* 0x000fe2000fffe03f */
[----:B------:R0:W-:Y:S01]  /*8660*/  UTMALDG.3D [UR32], [UR14], desc[UR22] ;  /* 0x000016200e0075b4 */ /* 0x0001e20008011000 */
[----:B------:R-:W-:Y:S01]  /*8670*/  UIADD3 UR8, UR8, 0x22100, URZ ;  /* 0x0002210008087890 */ /* 0x000fe2000fffe03f */
[----:B------:R-:W-:Y:S01]  /*8680*/  SEL R14, RZ, 0x1, P0 ;  /* 0x00000001ff0e7807 */ /* 0x000fe20000000000 */
[----:B------:R-:W-:Y:S01]  /*8690*/  UMOV UR7, 0xf0000 ;  /* 0x000f000000077882 */ /* 0x000fe20000000000 */
[----:B------:R-:W-:Y:S01]  /*86a0*/  UMOV UR17, UR33 ;  /* 0x0000002100117c82 */ /* 0x000fe20008000000 */
[----:B------:R-:W-:Y:S01]  /*86b0*/  UMOV UR18, UR34 ;  /* 0x0000002200127c82 */ /* 0x000fe20008000000 */
[----:B------:R-:W-:Y:S01]  /*86c0*/  UMOV UR20, UR36 ;  /* 0x0000002400147c82 */ /* 0x000fe20008000000 */
[----:B------:R-:W-:Y:S01]  /*86d0*/  UMOV UR9, UR33 ;  /* 0x0000002100097c82 */ /* 0x000fe20008000000 */
[----:B------:R-:W-:Y:S01]  /*86e0*/  UMOV UR11, UR19 ;  /* 0x00000013000b7c82 */ /* 0x000fe20008000000 */
[----:B------:R-:W-:Y:S01]  /*86f0*/  UMOV UR12, UR36 ;  /* 0x00000024000c7c82 */ /* 0x000fe20008000000 */
[----:B------:R0:W-:Y:S01]  /*8700*/  UTMALDG.3D [UR24], [UR14], desc[UR22] ;  /* 0x000016180e0075b4 */ /* 0x0001e20008011000 */
[----:B------:R-:W-:Y:S01]  /*8710*/  UMOV UR10, UR26 ;  /* 0x0000001a000a7c82 */ /* 0x000fe20008000000 */
[----:B------:R-:W-:-:S02]  /*8720*/  LOP3.LUT R5, R5, R14, RZ, 0x3c, !PT ;  /* 0x0000000e05057212 */ /* 0x000fc400078e3cff */
[----:B------:R-:W-:Y:S01]  /*8730*/  SEL R7, R7, RZ, P0 ;  /* 0x000000ff07077207 */ /* 0x000fe20000000000 */
[----:B------:R0:W-:Y:S01]  /*8740*/  UTMALDG.3D.MULTICAST [UR16], [UR42], UR7, desc[UR22] ;  /* 0x000016102a0073b4 */ /* 0x0001e20008011807 */
[----:B------:R0:W-:Y:S02]  /*8750*/  UTMALDG.3D.MULTICAST [UR8], [UR42], UR7, desc[UR22] ;  /* 0x000016082a0073b4 */ /* 0x0001e40008011807 */
[----:B0-----:R-:W-:Y:S05]  /*8760*/  @P1 BRA `(.L_x_170) ;  /* 0xfffffffc00141947 */ /* 0x001fea000383ffff */
.L_x_167:
[----:B------:R-:W-:Y:S05]  /*8770*/  BSYNC B1 ;  /* 0x0000000000017941 */ /* 0x000fea0003800000 */
.L_x_166:
[----:B------:R-:W-:Y:S01]  /*8780*/  LOP3.LUT P1, RZ, R10, 0xff, RZ, 0xc0, !PT ;  /* 0x000000ff0aff7812 */ /* 0x000fe2000782c0ff */
[----:B------:R-:W-:Y:S01]  /*8790*/  IMAD.IADD R8, R9, 0x1, R8 ;  /* 0x0000000109087824 */ /* 0x000fe200078e0208 */
[----:B------:R-:W-:Y:S01]  /*87a0*/  IADD3 R16, P2, R16, UR38, RZ ;  /* 0x0000002610107c10 */ /* 0x000fe2000ff5e0ff */
[----:B------:R-:W-:Y:S01]  /*87b0*/  ULDC.64 UR8, c[0x0][0x650] ;  /* 0x0001940000087ab9 */ /* 0x000fe20000000a00 */
[----:B------:R-:W-:Y:S01]  /*87c0*/  BSSY B1, `(.L_x_171) ;  /* 0x000006d000017945 */ /* 0x000fe20003800000 */
[----:B------:R-:W-:Y:S01]  /*87d0*/  IMAD.MOV.U32 R21, RZ, RZ, -0x1 ;  /* 0xffffffffff157424 */ /* 0x000fe200078e00ff */
[----:B------:R-:W-:Y:S01]  /*87e0*/  SHF.R.U32.HI R4, RZ, 0x1, R8 ;  /* 0x00000001ff047819 */ /* 0x000fe20000011608 */
[----:B------:R-:W-:Y:S01]  /*87f0*/  IMAD.MOV.U32 R20, RZ, RZ, -0x1 ;  /* 0xffffffffff147424 */ /* 0x000fe200078e00ff */
[----:B------:R-:W-:Y:S02]  /*8800*/  ISETP.GT.U32.AND P0, PT, R8, 0x1, PT ;  /* 0x000000010800780c */ /* 0x000fe40003f04070 */
[----:B------:R-:W-:-:S02]  /*8810*/  LOP3.LUT R4, R4, 0x1, RZ, 0xc0, !PT ;  /* 0x0000000104047812 */ /* 0x000fc400078ec0ff */
[----:B------:R-:W-:Y:S01]  /*8820*/  ISETP.LT.U32.AND P0, PT, R9, 0x2, P0 ;  /* 0x000000020900780c */ /* 0x000fe20000701070 */
[----:B------:R-:W0:Y:S01]  /*8830*/  @P1 S2R R6, SR_CgaCtaId ;  /* 0x0000000000061919 */ /* 0x000e220000008800 */
[----:B------:R-:W-:Y:S02]  /*8840*/  @P1 MOV R5, 0x400 ;  /* 0x0000040000051802 */ /* 0x000fe40000000f00 */
[----:B------:R-:W-:Y:S02]  /*8850*/  IADD3.X R17, R17, UR41, RZ, P2, !PT ;  /* 0x0000002911117c10 */ /* 0x000fe400097fe4ff */
[----:B------:R-:W-:Y:S02]  /*8860*/  ISETP.GE.U32.AND P2, PT, R16, UR8, PT ;  /* 0x0000000810007c0c */ /* 0x000fe4000bf46070 */
[----:B------:R-:W-:Y:S02]  /*8870*/  LOP3.LUT R8, R8, 0x1, RZ, 0xc0, !PT ;  /* 0x0000000108087812 */ /* 0x000fe400078ec0ff */
[----:B------:R-:W-:-:S02]  /*8880*/  PRMT R10, RZ, 0x7610, R10 ;  /* 0x00007610ff0a7816 */ /* 0x000fc4000000000a */
[----:B0-----:R-:W-:Y:S01]  /*8890*/  @P1 LEA R5, R6, R5, 0x18 ;  /* 0x0000000506051211 */ /* 0x001fe200078ec0ff */
[----:B------:R-:W-:-:S03]  /*88a0*/  IMAD.MOV.U32 R6, RZ, RZ, -0x1 ;  /* 0xffffffffff067424 */ /* 0x000fc600078e00ff */
[----:B------:R0:W-:Y:S01]  /*88b0*/  @P1 SYNCS.ARRIVE.TRANS64.A1T0 RZ, [R5+URZ+0x38], RZ ;  /* 0x000038ff05ff19a7 */ /* 0x0001e2000810003f */
[----:B------:R-:W-:Y:S02]  /*88c0*/  ISETP.NE.U32.AND P1, PT, R4, 0x1, PT ;  /* 0x000000010400780c */ /* 0x000fe40003f25070 */
[----:B------:R-:W-:Y:S02]  /*88d0*/  SEL R4, RZ, 0x1, !P0 ;  /* 0x00000001ff047807 */ /* 0x000fe40004000000 */
[----:B------:R-:W-:Y:S02]  /*88e0*/  ISETP.GE.U32.AND.EX P0, PT, R17, UR9, PT, P2 ;  /* 0x0000000911007c0c */ /* 0x000fe4000bf06120 */
[----:B------:R-:W-:-:S04]  /*88f0*/  ISETP.GT.U32.AND P1, PT, R9, 0x1, !P1 ;  /* 0x000000010900780c */ /* 0x000fc80004f24070 */
[----:B0-----:R-:W-:-:S04]  /*8900*/  SEL R5, RZ, 0x1, !P1 ;  /* 0x00000001ff057807 */ /* 0x001fc80004800000 */
[--C-:B------:R-:W-:Y:S02]  /*8910*/  LOP3.LUT R3, R5, R3, R4.reuse, 0x96, !PT ;  /* 0x0000000305037212 */ /* 0x100fe400078e9604 */
[----:B------:R-:W-:Y:S01]  /*8920*/  PRMT R4, RZ, 0x7610, R4 ;  /* 0x00007610ff047816 */ /* 0x000fe20000000004 */
[----:B------:R-:W-:Y:S06]  /*8930*/  @P0 BRA `(.L_x_172) ;  /* 0x0000000400540947 */ /* 0x000fec0003800000 */
[----:B------:R-:W0:Y:S01]  /*8940*/  S2R R15, SR_CTAID.X ;  /* 0x00000000000f7919 */ /* 0x000e220000002500 */
[----:B------:R-:W-:Y:S01]  /*8950*/  ULDC.64 UR8, c[0x0][0x628] ;  /* 0x00018a0000087ab9 */ /* 0x000fe20000000a00 */
[----:B------:R-:W-:Y:S01]  /*8960*/  ULDC UR10, c[0x0][0x630] ;  /* 0x00018c00000a7ab9 */ /* 0x000fe20000000800 */
[----:B------:R-:W-:Y:S01]  /*8970*/  ISETP.NE.U32.AND P0, PT, RZ, UR8, PT ;  /* 0x00000008ff007c0c */ /* 0x000fe2000bf05070 */
[----:B------:R-:W1:Y:S01]  /*8980*/  S2R R20, SR_CTAID.Y ;  /* 0x0000000000147919 */ /* 0x000e620000002600 */
[----:B------:R-:W-:Y:S01]  /*8990*/  ULDC UR11, c[0x0][0x150] ;  /* 0x00005400000b7ab9 */ /* 0x000fe20000000800 */
[----:B------:R-:W-:Y:S01]  /*89a0*/  IMAD.MOV.U32 R4, RZ, RZ, R16 ;  /* 0x000000ffff047224 */ /* 0x000fe200078e0010 */
[----:B------:R-:W-:Y:S01]  /*89b0*/  ISETP.NE.AND.EX P0, PT, RZ, UR9, PT, P0 ;  /* 0x00000009ff007c0c */ /* 0x000fe2000bf05300 */
[----:B------:R-:W-:Y:S01]  /*89c0*/  IMAD.MOV.U32 R5, RZ, RZ, R17 ;  /* 0x000000ffff057224 */ /* 0x000fe200078e0011 */
[----:B0-----:R-:W-:-:S11]  /*89d0*/  I2FP.F32.U32 R22, R15 ;  /* 0x0000000f00167245 */ /* 0x001fd60000201000 */
[----:B------:R-:W-:Y:S05]  /*89e0*/  @!P0 BRA `(.L_x_173) ;  /* 0x0000000000288947 */ /* 0x000fea0003800000 */
[----:B------:R-:W-:Y:S02]  /*89f0*/  ULDC UR7, c[0x0][0x634] ;  /* 0x00018d0000077ab9 */ /* 0x000fe40000000800 */
[----:B------:R-:W-:-:S05]  /*8a00*/  IADD3 R5, P0, R16, UR7, RZ ;  /* 0x0000000710057c10 */ /* 0x000fca000ff1e0ff */
[----:B------:R-:W-:-:S04]  /*8a10*/  IMAD.X R21, RZ, RZ, R17, P0 ;  /* 0x000000ffff157224 */ /* 0x000fc800000e0611 */
[----:B------:R-:W-:-:S04]  /*8a20*/  IMAD.WIDE.U32 R6, R21, UR8, RZ ;  /* 0x0000000815067c25 */ /* 0x000fc8000f8e00ff */
[----:B------:R-:W-:-:S04]  /*8a30*/  IMAD.WIDE.U32 R6, P0, R5, UR9, R6 ;  /* 0x0000000905067c25 */ /* 0x000fc8000f800006 */
[----:B------:R-:W-:-:S04]  /*8a40*/  IMAD.WIDE.U32 R4, R5, UR8, RZ ;  /* 0x0000000805047c25 */ /* 0x000fc8000f8e00ff */
[----:B------:R-:W-:Y:S01]  /*8a50*/  IMAD.MOV.U32 R4, RZ, RZ, R7 ;  /* 0x000000ffff047224 */ /* 0x000fe200078e0007 */
[----:B------:R-:W-:Y:S01]  /*8a60*/  IADD3 RZ, P1, R5, R6, RZ ;  /* 0x0000000605ff7210 */ /* 0x000fe20007f3e0ff */
[----:B------:R-:W-:-:S04]  /*8a70*/  IMAD.X R5, RZ, RZ, RZ, P0 ;  /* 0x000000ffff057224 */ /* 0x000fc800000e06ff */
[----:B------:R-:W-:-:S08]  /*8a80*/  IMAD.WIDE.U32.X R4, R21, UR9, R4, P1 ;  /* 0x0000000915047c25 */ /* 0x000fd000088e0404 */
.L_x_173:
[--C-:B------:R-:W-:Y:S01]  /*8a90*/  SHF.R.U64 R14, R4, UR10, R5.reuse ;  /* 0x0000000a040e7c19 */ /* 0x100fe20008001205 */
[----:B------:R-:W-:Y:S01]  /*8aa0*/  FMUL R22, R22, UR11 ;  /* 0x0000000b16167c20 */ /* 0x000fe20008400000 */
[----:B------:R-:W-:Y:S01]  /*8ab0*/  SHF.R.U32.HI R4, RZ, UR10, R5 ;  /* 0x0000000aff047c19 */ /* 0x000fe20008011605 */
[----:B------:R-:W0:Y:S01]  /*8ac0*/  LDC R6, c[0x0][0x144] ;  /* 0x00005100ff067b82 */ /* 0x000e220000000800 */
[----:B------:R-:W-:Y:S01]  /*8ad0*/  IADD3 R5, P0, RZ, -R14, RZ ;  /* 0x8000000eff057210 */ /* 0x000fe20007f1e0ff */
[----:B------:R-:W-:Y:S01]  /*8ae0*/  ULDC UR7, c[0x0][0x154] ;  /* 0x0000550000077ab9 */ /* 0x000fe20000000800 */
[----:B-1----:R-:W-:Y:S01]  /*8af0*/  I2FP.F32.U32 R7, R20 ;  /* 0x0000001400077245 */ /* 0x002fe20000201000 */
[----:B------:R-:W1:Y:S01]  /*8b00*/  F2I.U32.TRUNC.NTZ R22, R22 ;  /* 0x0000001600167305 */ /* 0x000e62000020f000 */
[----:B------:R-:W-:Y:S01]  /*8b10*/  ULDC.64 UR8, c[0x0][0x620] ;  /* 0x0001880000087ab9 */ /* 0x000fe20000000a00 */
[----:B------:R-:W-:Y:S01]  /*8b20*/  IMAD.X R4, RZ, RZ, ~R4, P0 ;  /* 0x000000ffff047224 */ /* 0x000fe200000e0e04 */
[----:B------:R-:W-:Y:S01]  /*8b30*/  ISETP.NE.AND P2, PT, R2, 0x1, PT ;  /* 0x000000010200780c */ /* 0x000fe20003f45270 */
[----:B------:R-:W-:Y:S01]  /*8b40*/  FMUL R23, R7, UR7 ;  /* 0x0000000707177c20 */ /* 0x000fe20008400000 */
[----:B------:R-:W2:Y:S01]  /*8b50*/  LDC R25, c[0x0][0x148] ;  /* 0x00005200ff197b82 */ /* 0x000ea20000000800 */
[----:B------:R-:W-:Y:S01]  /*8b60*/  IMAD R4, R4, UR8, RZ ;  /* 0x0000000804047c24 */ /* 0x000fe2000f8e02ff */
[----:B------:R-:W-:-:S03]  /*8b70*/  ULDC UR7, c[0x0][0x618] ;  /* 0x0001860000077ab9 */ /* 0x000fc60000000800 */
[----:B------:R-:W3:Y:S01]  /*8b80*/  F2I.U32.TRUNC.NTZ R23, R23 ;  /* 0x0000001700177305 */ /* 0x000ee2000020f000 */
[C---:B------:R-:W-:Y:S02]  /*8b90*/  IMAD R7, R5.reuse, UR9, R4 ;  /* 0x0000000905077c24 */ /* 0x040fe4000f8e0204 */
[----:B------:R-:W-:Y:S01]  /*8ba0*/  IMAD.WIDE.U32 R4, R5, UR8, R16 ;  /* 0x0000000805047c25 */ /* 0x000fe2000f8e0010 */
[----:B------:R-:W-:Y:S02]  /*8bb0*/  ULDC.64 UR8, c[0x0][0x640] ;  /* 0x0001900000087ab9 */ /* 0x000fe40000000a00 */
[----:B------:R-:W-:Y:S01]  /*8bc0*/  ISETP.NE.U32.AND P0, PT, RZ, UR8, PT ;  /* 0x00000008ff007c0c */ /* 0x000fe2000bf05070 */
[----:B------:R-:W-:Y:S02]  /*8bd0*/  IMAD.IADD R5, R5, 0x1, R7 ;  /* 0x0000000105057824 */ /* 0x000fe400078e0207 */
[----:B-1----:R-:W-:Y:S01]  /*8be0*/  IMAD.MOV R22, RZ, RZ, -R22 ;  /* 0x000000ffff167224 */ /* 0x002fe200078e0a16 */
[----:B------:R-:W-:-:S02]  /*8bf0*/  ISETP.NE.AND.EX P0, PT, RZ, UR9, PT, P0 ;  /* 0x00000009ff007c0c */ /* 0x000fc4000bf05300 */
[----:B------:R-:W-:Y:S01]  /*8c00*/  SHF.R.U64 R21, R4, UR7, R5 ;  /* 0x0000000704157c19 */ /* 0x000fe20008001205 */
[----:B0-----:R-:W-:Y:S01]  /*8c10*/  IMAD R15, R6, R22, R15 ;  /* 0x00000016060f7224 */ /* 0x001fe200078e020f */
[----:B------:R-:W-:Y:S01]  /*8c20*/  SHF.R.U32.HI R4, RZ, UR7, R5 ;  /* 0x00000007ff047c19 */ /* 0x000fe20008011605 */
[----:B------:R-:W-:Y:S01]  /*8c30*/  ULDC UR7, c[0x0][0x608] ;  /* 0x0001820000077ab9 */ /* 0x000fe20000000800 */
[----:B---3--:R-:W-:Y:S02]  /*8c40*/  IMAD.MOV R6, RZ, RZ, -R23 ;  /* 0x000000ffff067224 */ /* 0x008fe400078e0a17 */
[--C-:B------:R-:W-:Y:S02]  /*8c50*/  SHF.R.U64 R22, R21, UR7, R4.reuse ;  /* 0x0000000715167c19 */ /* 0x100fe40008001204 */
[----:B------:R-:W-:Y:S01]  /*8c60*/  SHF.R.U32.HI R5, RZ, UR7, R4 ;  /* 0x00000007ff057c19 */ /* 0x000fe20008011604 */
[----:B------:R-:W-:Y:S01]  /*8c70*/  ULDC UR7, c[0x0][0x658] ;  /* 0x0001960000077ab9 */ /* 0x000fe20000000800 */
[----:B--2---:R-:W-:-:S02]  /*8c80*/  @P2 IMAD R15, R25, R6, R20 ;  /* 0x00000006190f2224 */ /* 0x004fc400078e0214 */
[--C-:B------:R-:W-:Y:S02]  /*8c90*/  SHF.R.U64 R20, R22, UR7, R5.reuse ;  /* 0x0000000716147c19 */ /* 0x100fe40008001205 */
[----:B------:R-:W-:-:S03]  /*8ca0*/  SHF.R.U32.HI R23, RZ, UR7, R5 ;  /* 0x00000007ff177c19 */ /* 0x000fc60008011605 */
[----:B------:R-:W-:Y:S02]  /*8cb0*/  IMAD.MOV.U32 R6, RZ, RZ, R20 ;  /* 0x000000ffff067224 */ /* 0x000fe400078e0014 */
[----:B------:R-:W-:Y:S01]  /*8cc0*/  IMAD.MOV.U32 R5, RZ, RZ, R23 ;  /* 0x000000ffff057224 */ /* 0x000fe200078e0017 */
[----:B------:R-:W-:Y:S06]  /*8cd0*/  @!P0 BRA `(.L_x_174) ;  /* 0x00000000002c8947 */ /* 0x000fec0003800000 */
        /* <DEDUP_REMOVED lines=9> */
[----:B------:R-:W-:-:S04]  /*8d70*/  IMAD.WIDE.U32.X R4, R23, UR9, R4, P1 ;  /* 0x0000000917047c25 */ /* 0x000fc800088e0404 */
[----:B------:R-:W-:-:S07]  /*8d80*/  IMAD.MOV.U32 R6, RZ, RZ, R4 ;  /* 0x000000ffff067224 */ /* 0x000fce00078e0004 */
.L_x_174:
[----:B------:R-:W-:Y:S01]  /*8d90*/  ULDC UR7, c[0x0][0x648] ;  /* 0x0001920000077ab9 */ /* 0x000fe20000000800 */
[----:B------:R-:W-:Y:S01]  /*8da0*/  LOP3.LUT R4, R22, UR6, RZ, 0xc0, !PT ;  /* 0x0000000616047c12 */ /* 0x000fe2000f8ec0ff */
[----:B------:R-:W-:Y:S01]  /*8db0*/  ULDC UR8, c[0x0][0x610] ;  /* 0x0001840000087ab9 */ /* 0x000fe20000000800 */
[----:B------:R-:W-:Y:S01]  /*8dc0*/  SHF.R.U64 R5, R6, UR7, R5 ;  /* 0x0000000706057c19 */ /* 0x000fe20008001205 */
[----:B------:R-:W-:Y:S01]  /*8dd0*/  ULDC UR7, c[0x0][0x638] ;  /* 0x00018e0000077ab9 */ /* 0x000fe20000000800 */
[----:B------:R-:W-:-:S03]  /*8de0*/  LOP3.LUT R21, R21, UR4, RZ, 0xc0, !PT ;  /* 0x0000000415157c12 */ /* 0x000fc6000f8ec0ff */
[----:B------:R-:W-:Y:S02]  /*8df0*/  IMAD.MOV R7, RZ, RZ, -R5 ;  /* 0x000000ffff077224 */ /* 0x000fe400078e0a05 */
[----:B------:R-:W-:Y:S02]  /*8e00*/  IMAD R4, R5, UR5, R4 ;  /* 0x0000000505047c24 */ /* 0x000fe4000f8e0204 */
[----:B------:R-:W-:Y:S01]  /*8e10*/  IMAD R20, R7, UR7, R20 ;  /* 0x0000000707147c24 */ /* 0x000fe2000f8e0214 */
[----:B------:R-:W-:Y:S01]  /*8e20*/  ULDC UR7, c[0x0][0x600] ;  /* 0x0001800000077ab9 */ /* 0x000fe20000000800 */
[----:B------:R-:W-:Y:S02]  /*8e30*/  IMAD R15, R4, UR8, R15 ;  /* 0x00000008040f7c24 */ /* 0x000fe4000f8e020f */
[----:B------:R-:W-:Y:S02]  /*8e40*/  IMAD R6, R20, UR7, R21 ;  /* 0x0000000714067c24 */ /* 0x000fe4000f8e0215 */
[----:B------:R-:W-:-:S03]  /*8e50*/  IMAD.MOV.U32 R4, RZ, RZ, 0x1 ;  /* 0x00000001ff047424 */ /* 0x000fc600078e00ff */
[----:B------:R-:W-:Y:S02]  /*8e60*/  SEL R20, R6, R15, !P2 ;  /* 0x0000000f06147207 */ /* 0x000fe40005000000 */
[----:B------:R-:W-:Y:S01]  /*8e70*/  SEL R21, R15, R6, !P2 ;  /* 0x000000060f157207 */ /* 0x000fe20005000000 */
[----:B------:R-:W-:-:S07]  /*8e80*/  IMAD.MOV.U32 R6, RZ, RZ, R14 ;  /* 0x000000ffff067224 */ /* 0x000fce00078e000e */
.L_x_172:
[----:B------:R-:W-:Y:S05]  /*8e90*/  BSYNC B1 ;  /* 0x0000000000017941 */ /* 0x000fea0003800000 */
.L_x_171:
[----:B------:R-:W-:-:S13]  /*8ea0*/  LOP3.LUT P0, RZ, R4, 0xff, RZ, 0xc0, !PT ;  /* 0x000000ff04ff7812 */ /* 0x000fda000780c0ff */
[----:B------:R-:W-:Y:S05]  /*8eb0*/  @P0 BRA `(.L_x_175) ;  /* 0xfffffff4000c0947 */ /* 0x000fea000383ffff */
[----:B------:R-:W-:Y:S05]  /*8ec0*/  BSYNC B0 ;  /* 0x0000000000007941 */ /* 0x000fea0003800000 */
.L_x_164:
[----:B------:R-:W-:-:S03]  /*8ed0*/  UMOV UR7, 0xffffffff ;  /* 0xffffffff00077882 */ /* 0x000fc60000000000 */
[----:B------:R-:W-:Y:S05]  /*8ee0*/  BRA.DIV UR7, `(.L_x_176) ;  /* 0x0000000207cc7947 */ /* 0x000fea000b800000 */
[----:B------:R-:W-:-:S13]  /*8ef0*/  ELECT P6, URZ, PT ;  /* 0x00000000003f782f */ /* 0x000fda00038c0000 */
.L_x_188:
[----:B------:R-:W-:Y:S04]  /*8f00*/  BSSY B0, `(.L_x_177) ;  /* 0x0000019000007945 */ /* 0x000fe80003800000 */
[----:B------:R-:W-:Y:S05]  /*8f10*/  @!P6 BRA `(.L_x_178) ;  /* 0x00000000005ce947 */ /* 0x000fea0003800000 */
[----:B------:R-:W-:-:S04]  /*8f20*/  LOP3.LUT R18, R18, 0x2, RZ, 0xfc, !PT ;  /* 0x0000000212127812 */ /* 0x000fc800078efcff */
[----:B------:R-:W-:-:S13]  /*8f30*/  ISETP.NE.AND P0, PT, R18, 0x3, PT ;  /* 0x000000031200780c */ /* 0x000fda0003f05270 */
[----:B------:R-:W-:Y:S05]  /*8f40*/  @!P0 BRA `(.L_x_179) ;  /* 0x0000000000048947 */ /* 0x000fea0003800000 */
[----:B------:R-:W-:Y:S01]  /*8f50*/  BPT.TRAP 0x1 ;  /* 0x000000040000795c */ /* 0x000fe20000300000 */
.L_x_179:
[----:B------:R-:W0:Y:S01]  /*8f60*/  S2R R5, SR_CgaCtaId ;  /* 0x0000000000057919 */ /* 0x000e220000008800 */
[----:B------:R-:W-:Y:S02]  /*8f70*/  MOV R0, 0x400 ;  /* 0x0000040000007802 */ /* 0x000fe40000000f00 */
[----:B------:R-:W-:Y:S02]  /*8f80*/  SHF.L.U32 R2, R3, 0x1f, RZ ;  /* 0x0000001f03027819 */ /* 0x000fe400000006ff */
[----:B0-----:R-:W-:-:S05]  /*8f90*/  LEA R5, R5, R0, 0x18 ;  /* 0x0000000005057211 */ /* 0x001fca00078ec0ff */
[----:B------:R-:W-:-:S04]  /*8fa0*/  VIADD R5, R5, 0x10 ;  /* 0x0000001005057836 */ /* 0x000fc80000000000 */
[C---:B------:R-:W-:Y:S02]  /*8fb0*/  IMAD R7, R8.reuse, 0x8, R5 ;  /* 0x0000000808077824 */ /* 0x040fe400078e0205 */
[----:B------:R-:W-:Y:S02]  /*8fc0*/  VIADD R8, R8, 0x1 ;  /* 0x0000000108087836 */ /* 0x000fe40000000000 */
[----:B------:R-:W0:Y:S03]  /*8fd0*/  SYNCS.PHASECHK.TRANS64.TRYWAIT P0, [R7+URZ], R2 ;  /* 0x00000002070075a7 */ /* 0x000e26000800017f */
[----:B------:R-:W-:-:S04]  /*8fe0*/  ISETP.NE.AND P1, PT, R8, 0x2, PT ;  /* 0x000000020800780c */ /* 0x000fc80003f25270 */
[----:B------:R-:W-:Y:S02]  /*8ff0*/  SEL R0, RZ, 0x1, P1 ;  /* 0x00000001ff007807 */ /* 0x000fe40000800000 */
[----:B------:R-:W-:Y:S02]  /*9000*/  SEL R8, R8, RZ, P1 ;  /* 0x000000ff08087207 */ /* 0x000fe40000800000 */
[----:B------:R-:W-:Y:S01]  /*9010*/  LOP3.LUT R0, R3, R0, RZ, 0x3c, !PT ;  /* 0x0000000003007212 */ /* 0x000fe200078e3cff */
[----:B0-----:R-:W-:Y:S06]  /*9020*/  @!P0 BRA `(.L_x_180) ;  /* 0x00000000009c8947 */ /* 0x001fec0003800000 */
.L_x_189:
[----:B------:R-:W-:Y:S01]  /*9030*/  IMAD R5, R8, 0x8, R5 ;  /* 0x0000000808057824 */ /* 0x000fe200078e0205 */
[----:B------:R-:W-:-:S07]  /*9040*/  SHF.L.U32 R0, R0, 0x1f, RZ ;  /* 0x0000001f00007819 */ /* 0x000fce00000006ff */
.L_x_181:
[----:B-1----:R1:W2:Y:S02]  /*9050*/  SYNCS.PHASECHK.TRANS64.TRYWAIT P0, [R5+URZ], R0 ;  /* 0x00000000050075a7 */ /* 0x0022a4000800017f */
[----:B--2---:R-:W-:Y:S05]  /*9060*/  @!P0 NANOSLEEP.SYNCS 0x989680 ;  /* 0x009896800000895d */ /* 0x004fea0003900000 */
[----:B------:R-:W2:Y:S02]  /*9070*/  @!P0 SYNCS.PHASECHK.TRANS64 P0, [R5+URZ], R0 ;  /* 0x00000000050085a7 */ /* 0x000ea4000800007f */
[----:B--2---:R-:W-:Y:S05]  /*9080*/  @!P0 BRA `(.L_x_181) ;  /* 0xfffffffc00f08947 */ /* 0x004fea000383ffff */
.L_x_178:
[----:B------:R-:W-:Y:S05]  /*9090*/  BSYNC B0 ;  /* 0x0000000000007941 */ /* 0x000fea0003800000 */
.L_x_177:
[----:B------:R-:W-:Y:S05]  /*90a0*/  EXIT ;  /* 0x000000000000794d */ /* 0x000fea0003800000 */
.L_x_21:
[----:B-1----:R1:W2:Y:S02]  /*90b0*/  SYNCS.PHASECHK.TRANS64.TRYWAIT P1, [R3+URZ], R0 ;  /* 0x00000000030075a7 */ /* 0x0022a4000802017f */
[----:B--2---:R-:W-:Y:S05]  /*90c0*/  @!P1 NANOSLEEP.SYNCS 0x989680 ;  /* 0x009896800000995d */ /* 0x004fea0003900000 */
[----:B------:R-:W2:Y:S02]  /*90d0*/  @!P1 SYNCS.PHASECHK.TRANS64 P1, [R3+URZ], R0 ;  /* 0x00000000030095a7 */ /* 0x000ea4000802007f */
[----:B--2---:R-:W-:Y:S05]  /*90e0*/  @!P1 BRA `(.L_x_21) ;  /* 0xfffffffc00f09947 */ /* 0x004fea000383ffff */
[----:B------:R-:W-:Y:S05]  /*90f0*/  BRA `(.L_x_20) ;  /* 0xffffff8400b47947 */ /* 0x000fea000383ffff */
.L_x_26:
[----:B-1----:R1:W2:Y:S02]  /*9100*/  SYNCS.PHASECHK.TRANS64.TRYWAIT P1, [R5+URZ], R4 ;  /* 0x00000004050075a7 */ /* 0x0022a4000802017f */
[----:B--2---:R-:W-:Y:S05]  /*9110*/  @!P1 NANOSLEEP.SYNCS 0x989680 ;  /* 0x009896800000995d */ /* 0x004fea0003900000 */
[----:B------:R-:W2:Y:S02]  /*9120*/  @!P1 SYNCS.PHASECHK.TRANS64 P1, [R5+URZ], R4 ;  /* 0x00000004050095a7 */ /* 0x000ea4000802007f */
[----:B--2---:R-:W-:Y:S05]  /*9130*/  @!P1 BRA `(.L_x_26) ;  /* 0xfffffffc00f09947 */ /* 0x004fea000383ffff */
[----:B------:R-:W-:Y:S05]  /*9140*/  BRA `(.L_x_25) ;  /* 0xffffff8c00c47947 */ /* 0x000fea000383ffff */
.L_x_165:
[----:B------:R-:W-:Y:S01]  /*9150*/  BSSY B1, `(.L_x_182) ;  /* 0x0000006000017945 */ /* 0x000fe20003800000 */
[----:B------:R-:W-:-:S07]  /*9160*/  IMAD.MOV.U32 R15, RZ, RZ, -0x1 ;  /* 0xffffffffff0f7424 */ /* 0x000fce00078e00ff */
[----:B------:R-:W-:Y:S05]  /*9170*/  WARPSYNC.COLLECTIVE R15, `(.L_x_183) ;  /* 0x000000000f0c7348 */ /* 0x000fea0003c00000 */
[----:B------:R-:W-:Y:S02]  /*9180*/  ELECT P6, UR62, PT ;  /* 0x00000000003e782f */ /* 0x000fe400038c0000 */
[----:B------:R-:W-:Y:S01]  /*9190*/  MOV R14, UR62 ;  /* 0x0000003e000e7c02 */ /* 0x000fe20008000f00 */
[----:B------:R-:W-:Y:S10]  /*91a0*/  ENDCOLLECTIVE ;  /* 0x000000000000791b */ /* 0x000ff40003800000 */
.L_x_183:
[----:B------:R-:W-:Y:S05]  /*91b0*/  BSYNC B1 ;  /* 0x0000000000017941 */ /* 0x000fea0003800000 */
.L_x_182:
[----:B------:R-:W-:Y:S05]  /*91c0*/  BRA `(.L_x_184) ;  /* 0xfffffff000547947 */ /* 0x000fea000383ffff */
.L_x_168:
[----:B-1----:R1:W2:Y:S02]  /*91d0*/  SYNCS.PHASECHK.TRANS64.TRYWAIT P0, [R23+URZ+0x10], R14 ;  /* 0x0000100e170075a7 */ /* 0x0022a4000800017f */
[----:B--2---:R-:W-:Y:S05]  /*91e0*/  @!P0 NANOSLEEP.SYNCS 0x989680 ;  /* 0x009896800000895d */ /* 0x004fea0003900000 */
[----:B------:R-:W2:Y:S02]  /*91f0*/  @!P0 SYNCS.PHASECHK.TRANS64 P0, [R23+URZ+0x10], R14 ;  /* 0x0000100e170085a7 */ /* 0x000ea4000800007f */
[----:B--2---:R-:W-:Y:S05]  /*9200*/  @!P0 BRA `(.L_x_168) ;  /* 0xfffffffc00f08947 */ /* 0x004fea000383ffff */
[----:B------:R-:W-:Y:S05]  /*9210*/  BRA `(.L_x_185) ;  /* 0xfffffff0008c7947 */ /* 0x000fea000383ffff */
.L_x_176:
[----:B------:R-:W-:Y:S01]  /*9220*/  BSSY B0, `(.L_x_186) ;  /* 0x0000006000007945 */ /* 0x000fe20003800000 */
[----:B------:R-:W-:-:S07]  /*9230*/  IMAD.MOV.U32 R15, RZ, RZ, -0x1 ;  /* 0xffffffffff0f7424 */ /* 0x000fce00078e00ff */
[----:B------:R-:W-:Y:S05]  /*9240*/  WARPSYNC.COLLECTIVE R15, `(.L_x_187) ;  /* 0x000000000f0c7348 */ /* 0x000fea0003c00000 */
[----:B------:R-:W-:Y:S02]  /*9250*/  ELECT P6, UR62, PT ;  /* 0x00000000003e782f */ /* 0x000fe400038c0000 */
[----:B------:R-:W-:Y:S01]  /*9260*/  MOV R14, UR62 ;  /* 0x0000003e000e7c02 */ /* 0x000fe20008000f00 */
[----:B------:R-:W-:Y:S10]  /*9270*/  ENDCOLLECTIVE ;  /* 0x000000000000791b */ /* 0x000ff40003800000 */
.L_x_187:
[----:B------:R-:W-:Y:S05]  /*9280*/  BSYNC B0 ;  /* 0x0000000000007941 */ /* 0x000fea0003800000 */
.L_x_186:
[----:B------:R-:W-:Y:S05]  /*9290*/  BRA `(.L_x_188) ;  /* 0xfffffffc00187947 */ /* 0x000fea000383ffff */
.L_x_180:
[----:B0-----:R0:W1:Y:S02]  /*92a0*/  SYNCS.PHASECHK.TRANS64.TRYWAIT P0, [R7+URZ], R2 ;  /* 0x00000002070075a7 */ /* 0x001064000800017f */
[----:B-1----:R-:W-:Y:S05]  /*92b0*/  @!P0 NANOSLEEP.SYNCS 0x989680 ;  /* 0x009896800000895d */ /* 0x002fea0003900000 */
[----:B------:R-:W1:Y:S02]  /*92c0*/  @!P0 SYNCS.PHASECHK.TRANS64 P0, [R7+URZ], R2 ;  /* 0x00000002070085a7 */ /* 0x000e64000800007f */
[----:B-1----:R-:W-:Y:S05]  /*92d0*/  @!P0 BRA `(.L_x_180) ;  /* 0xfffffffc00f08947 */ /* 0x002fea000383ffff */
[----:B------:R-:W-:Y:S05]  /*92e0*/  BRA `(.L_x_189) ;  /* 0xfffffffc00507947 */ /* 0x000fea000383ffff */
.L_x_190:
[----:B------:R-:W-:-:S00]  /*92f0*/  BRA `(.L_x_190) ;  /* 0xfffffffc00fc7947 */ /* 0x000fc0000383ffff */
[----:B------:R-:W-:-:S00]  /*9300*/  NOP ;  /* 0x0000000000007918 */ /* 0x000fc00000000000 */
[----:B------:R-:W-:-:S00]  /*9310*/  NOP ;  /* 0x0000000000007918 */ /* 0x000fc00000000000 */
[----:B------:R-:W-:-:S00]  /*9320*/  NOP ;  /* 0x0000000000007918 */ /* 0x000fc00000000000 */
[----:B------:R-:W-:-:S00]  /*9330*/  NOP ;  /* 0x0000000000007918 */ /* 0x000fc00000000000 */
[----:B------:R-:W-:-:S00]  /*9340*/  NOP ;  /* 0x0000000000007918 */ /* 0x000fc00000000000 */
[----:B------:R-:W-:-:S00]  /*9350*/  NOP ;  /* 0x0000000000007918 */ /* 0x000fc00000000000 */
[----:B------:R-:W-:-:S00]  /*9360*/  NOP ;  /* 0x0000000000007918 */ /* 0x000fc00000000000 */
[----:B------:R-:W-:-:S00]  /*9370*/  NOP ;  /* 0x0000000000007918 */ /* 0x000fc00000000000 */
.L_x_191:


//--------------------- .nv.global.init           --------------------------
	.section	.nv.global.init,"aw",@progbits
.nv.global.init:
	.type		$str$22,@object
	.size		$str$22,($str$23 - $str$22)
$str$22:
        /*0000*/ 	.byte	0x6b, 0x5f, 0x74, 0x69, 0x6c, 0x65, 0x5f, 0x63, 0x6f, 0x75, 0x6e, 0x74, 0x20, 0x3e, 0x3d, 0x20
        /*0010*/ 	.byte	0x31, 0x00
	.type		$str$23,@object
	.size		$str$23,(__unnamed_1 - $str$23)
$str$23:
        /*0012*/ 	.byte	0x2f, 0x74, 0x6d, 0x70, 0x2f, 0x63, 0x75, 0x74, 0x6c, 0x61, 0x73, 0x73, 0x5f, 0x73, 0x77, 0x65
        /*0022*/ 	.byte	0x65, 0x70, 0x5f, 0x73, 0x72, 0x63, 0x2f, 0x69, 0x6e, 0x63, 0x6c, 0x75, 0x64, 0x65, 0x2f, 0x63
        /*0032*/ 	.byte	0x75, 0x74, 0x6c, 0x61, 0x73, 0x73, 0x2f, 0x67, 0x65, 0x6d, 0x6d, 0x2f, 0x63, 0x6f, 0x6c, 0x6c
        /*0042*/ 	.byte	0x65, 0x63, 0x74, 0x69, 0x76, 0x65, 0x2f, 0x73, 0x6d, 0x39, 0x30, 0x5f, 0x6d, 0x6d, 0x61, 0x5f
        /*0052*/ 	.byte	0x74, 0x6d, 0x61, 0x5f, 0x67, 0x6d, 0x6d, 0x61, 0x5f, 0x73, 0x73, 0x5f, 0x77, 0x61, 0x72, 0x70
        /*0062*/ 	.byte	0x73, 0x70, 0x65, 0x63, 0x69, 0x61, 0x6c, 0x69, 0x7a, 0x65, 0x64, 0x2e, 0x68, 0x70, 0x70, 0x00
	.type		__unnamed_1,@object
	.size		__unnamed_1,(.L_0 - __unnamed_1)
__unnamed_1:
        /*0072*/ 	.byte	0x76, 0x6f, 0x69, 0x64, 0x20, 0x63, 0x75, 0x74, 0x6c, 0x61, 0x73, 0x73, 0x3a, 0x3a, 0x67, 0x65
        /* <DEDUP_REMOVED lines=180> */
        /*0bc2*/ 	.byte	0x74, 0x79, 0x5d, 0x00
.L_0:


//--------------------- .nv.shared._ZN7cutlass13device_kernelINS_4gemm6kernel13GemmUniversalIN4cute5tupleIJiiiiEEENS1_10collective13CollectiveMmaINS1_34MainloopSm90TmaGmmaWarpSpecializedILi2ENS5_IJNS4_1CILi4EEENSA_ILi1EEESC_EEENS1_35KernelTmaWarpSpecializedCooperativeEEENS5_IJNSA_ILi256EEENSA_ILi64EEENSA_ILi128EEEEEENS_6half_tENS5_IJlSC_lEEESK_SL_NS4_8TiledMMAINS4_8MMA_AtomIJNS4_4SM904GMMA25MMA_64x64x16_F32F16F16_SSILNSP_5MajorE0ELSR_0ELNSP_7ScaleInE1ELSS_1EEEEEENS4_6LayoutINS5_IJNSA_ILi2EEESC_SC_EEENS5_IJSC_NSA_ILi0EEESY_EEEEENS5_IJNS4_10UnderscoreES11_S11_EEEEENS4_13SM90_TMA_LOADENS4_14ComposedLayoutINS4_7SwizzleILi3ELi4ELi3EEENS4_18smem_ptr_flag_bitsILi16EEENSV_INS5_IJNSA_ILi8EEESH_EEENS5_IJSH_SC_EEEEEEEvNS4_8identityENS4_23SM90_TMA_LOAD_MULTICASTES1E_vS1F_EENS_8epilogue10collective6detail29Sm90TmaWarpSpecializedAdapterINS1J_15DefaultEpilogueISK_SL_SL_NS1I_6thread17LinearCombinationISK_Li1EffLNS1N_9ScaleType4KindE0ELNS_15FloatRoundStyleE2ESK_EENS1_15EpilogueDefaultEEEEEvvEEEEvNT_6ParamsE --------------------------
	.section	.nv.shared._ZN7cutlass13device_kernelINS_4gemm6kernel13GemmUniversalIN4cute5tupleIJiiiiEEENS1_10collective13CollectiveMmaINS1_34MainloopSm90TmaGmmaWarpSpecializedILi2ENS5_IJNS4_1CILi4EEENSA_ILi1EEESC_EEENS1_35KernelTmaWarpSpecializedCooperativeEEENS5_IJNSA_ILi256EEENSA_ILi64EEENSA_ILi128EEEEEENS_6half_tENS5_IJlSC_lEEESK_SL_NS4_8TiledMMAINS4_8MMA_AtomIJNS4_4SM904GMMA25MMA_64x64x16_F32F16F16_SSILNSP_5MajorE0ELSR_0ELNSP_7ScaleInE1ELSS_1EEEEEENS4_6LayoutINS5_IJNSA_ILi2EEESC_SC_EEENS5_IJSC_NSA_ILi0EEESY_EEEEENS5_IJNS4_10UnderscoreES11_S11_EEEEENS4_13SM90_TMA_LOADENS4_14ComposedLayoutINS4_7SwizzleILi3ELi4ELi3EEENS4_18smem_ptr_flag_bitsILi16EEENSV_INS5_IJNSA_ILi8EEESH_EEENS5_IJSH_SC_EEEEEEEvNS4_8identityENS4_23SM90_TMA_LOAD_MULTICASTES1E_vS1F_EENS_8epilogue10collective6detail29Sm90TmaWarpSpecializedAdapterINS1J_15DefaultEpilogueISK_SL_SL_NS1I_6thread17LinearCombinationISK_Li1EffLNS1N_9ScaleType4KindE0ELNS_15FloatRoundStyleE2ESK_EENS1_15EpilogueDefaultEEEEEvvEEEEvNT_6ParamsE,"aw",@nobits
	.sectionflags	@""
	.align	16
	.zero		1024


//--------------------- .nv.shared.reserved.0     --------------------------
	.section	.nv.shared.reserved.0,"aw",@nobits
	.weak		__nv_reservedSMEM_offset_0_alias
	.size		__nv_reservedSMEM_offset_0_alias, 0, 0
	.other		__nv_reservedSMEM_offset_0_alias,@"STO_CUDA_RESERVED_SHARED STV_DEFAULT"
__nv_reservedSMEM_offset_0_alias:
	.zero		0


//--------------------- .nv.global                --------------------------
	.section	.nv.global,"aw",@nobits
.nv.global:
	.type		_ZN40_INTERNAL_4d1772f2_4_k_cu_ebe04e6e_152414cute1_E,@object
	.size		_ZN40_INTERNAL_4d1772f2_4_k_cu_ebe04e6e_152414cute1_E,(_ZN40_INTERNAL_4d1772f2_4_k_cu_ebe04e6e_152414cuda3std3__45__cpo6cbeginE - _ZN40_INTERNAL_4d1772f2_4_k_cu_ebe04e6e_152414cute1_E)
_ZN40_INTERNAL_4d1772f2_4_k_cu_ebe04e6e_152414cute1_E:
	.zero		1
	.type		_ZN40_INTERNAL_4d1772f2_4_k_cu_ebe04e6e_152414cuda3std3__45__cpo6cbeginE,@object
	.size		_ZN40_INTERNAL_4d1772f2_4_k_cu_ebe04e6e_152414cuda3std3__45__cpo6cbeginE,(_ZN40_INTERNAL_4d1772f2_4_k_cu_ebe04e6e_152414cuda3std3__48in_placeE - _ZN40_INTERNAL_4d1772f2_4_k_cu_ebe04e6e_152414cuda3std3__45__cpo6cbeginE)
_ZN40_INTERNAL_4d1772f2_4_k_cu_ebe04e6e_152414cuda3std3__45__cpo6cbeginE:
	.zero		1
	.type		_ZN40_INTERNAL_4d1772f2_4_k_cu_ebe04e6e_152414cuda3std3__48in_placeE,@object
	.size		_ZN40_INTERNAL_4d1772f2_4_k_cu_ebe04e6e_152414cuda3std3__48in_placeE,(_ZN40_INTERNAL_4d1772f2_4_k_cu_ebe04e6e_152414cuda3std6ranges3__45__cpo9iter_moveE - _ZN40_INTERNAL_4d1772f2_4_k_cu_ebe04e6e_152414cuda3std3__48in_placeE)
_ZN40_INTERNAL_4d1772f2_4_k_cu_ebe04e6e_152414cuda3std3__48in_placeE:
	.zero		1
	.type		_ZN40_INTERNAL_4d1772f2_4_k_cu_ebe04e6e_152414cuda3std6ranges3__45__cpo9iter_moveE,@object
	.size		_ZN40_INTERNAL_4d1772f2_4_k_cu_ebe04e6e_152414cuda3std6ranges3__45__cpo9iter_moveE,(_ZN40_INTERNAL_4d1772f2_4_k_cu_ebe04e6e_152414cuda3std3__45__cpo5beginE - _ZN40_INTERNAL_4d1772f2_4_k_cu_ebe04e6e_152414cuda3std6ranges3__45__cpo9iter_moveE)
_ZN40_INTERNAL_4d1772f2_4_k_cu_ebe04e6e_152414cuda3std6ranges3__45__cpo9iter_moveE:
	.zero		1
	.type		_ZN40_INTERNAL_4d1772f2_4_k_cu_ebe04e6e_152414cuda3std3__45__cpo5beginE,@object
	.size		_ZN40_INTERNAL_4d1772f2_4_k_cu_ebe04e6e_152414cuda3std3__45__cpo5beginE,(_ZN40_INTERNAL_4d1772f2_4_k_cu_ebe04e6e_152414cuda3std3__442_GLOBAL__N__4d1772f2_4_k_cu_ebe04e6e_152416ignoreE - _ZN40_INTERNAL_4d1772f2_4_k_cu_ebe04e6e_152414cuda3std3__45__cpo5beginE)
_ZN40_INTERNAL_4d1772f2_4_k_cu_ebe04e6e_152414cuda3std3__45__cpo5beginE:
	.zero		1
	.type		_ZN40_INTERNAL_4d1772f2_4_k_cu_ebe04e6e_152414cuda3std3__442_GLOBAL__N__4d1772f2_4_k_cu_ebe04e6e_152416ignoreE,@object
	.size		_ZN40_INTERNAL_4d1772f2_4_k_cu_ebe04e6e_152414cuda3std3__442_GLOBAL__N__4d1772f2_4_k_cu_ebe04e6e_152416ignoreE,(_ZN40_INTERNAL_4d1772f2_4_k_cu_ebe04e6e_152414cute7productE - _ZN40_INTERNAL_4d1772f2_4_k_cu_ebe04e6e_152414cuda3std3__442_GLOBAL__N__4d1772f2_4_k_cu_ebe04e6e_152416ignoreE)
_ZN40_INTERNAL_4d1772f2_4_k_cu_ebe04e6e_152414cuda3std3__442_GLOBAL__N__4d1772f2_4_k_cu_ebe04e6e_152416ignoreE:
	.zero		1
	.type		_ZN40_INTERNAL_4d1772f2_4_k_cu_ebe04e6e_152414cute7productE,@object
	.size		_ZN40_INTERNAL_4d1772f2_4_k_cu_ebe04e6e_152414cute7productE,(_ZN40_INTERNAL_4d1772f2_4_k_cu_ebe04e6e_152414cuda3std3__45__cpo3endE - _ZN40_INTERNAL_4d1772f2_4_k_cu_ebe04e6e_152414cute7productE)
_ZN40_INTERNAL_4d1772f2_4_k_cu_ebe04e6e_152414cute7productE:
	.zero		1
	.type		_ZN40_INTERNAL_4d1772f2_4_k_cu_ebe04e6e_152414cuda3std3__45__cpo3endE,@object
	.size		_ZN40_INTERNAL_4d1772f2_4_k_cu_ebe04e6e_152414cuda3std3__45__cpo3endE,(_ZN40_INTERNAL_4d1772f2_4_k_cu_ebe04e6e_152414cuda3std3__419piecewise_constructE - _ZN40_INTERNAL_4d1772f2_4_k_cu_ebe04e6e_152414cuda3std3__45__cpo3endE)
_ZN40_INTERNAL_4d1772f2_4_k_cu_ebe04e6e_152414cuda3std3__45__cpo3endE:
	.zero		1
	.type		_ZN40_INTERNAL_4d1772f2_4_k_cu_ebe04e6e_152414cuda3std3__419piecewise_constructE,@object
	.size		_ZN40_INTERNAL_4d1772f2_4_k_cu_ebe04e6e_152414cuda3std3__419piecewise_constructE,(_ZN40_INTERNAL_4d1772f2_4_k_cu_ebe04e6e_152414cuda3std3__45__cpo4cendE - _ZN40_INTERNAL_4d1772f2_4_k_cu_ebe04e6e_152414cuda3std3__419piecewise_constructE)
_ZN40_INTERNAL_4d1772f2_4_k_cu_ebe04e6e_152414cuda3std3__419piecewise_constructE:
	.zero		1
	.type		_ZN40_INTERNAL_4d1772f2_4_k_cu_ebe04e6e_152414cuda3std3__45__cpo4cendE,@object
	.size		_ZN40_INTERNAL_4d1772f2_4_k_cu_ebe04e6e_152414cuda3std3__45__cpo4cendE,(_ZN40_INTERNAL_4d1772f2_4_k_cu_ebe04e6e_152414cuda3std6ranges3__45__cpo4swapE - _ZN40_INTERNAL_4d1772f2_4_k_cu_ebe04e6e_152414cuda3std3__45__cpo4cendE)
_ZN40_INTERNAL_4d1772f2_4_k_cu_ebe04e6e_152414cuda3std3__45__cpo4cendE:
	.zero		1
	.type		_ZN40_INTERNAL_4d1772f2_4_k_cu_ebe04e6e_152414cuda3std6ranges3__45__cpo4swapE,@object
	.size		_ZN40_INTERNAL_4d1772f2_4_k_cu_ebe04e6e_152414cuda3std6ranges3__45__cpo4swapE,(.L_8 - _ZN40_INTERNAL_4d1772f2_4_k_cu_ebe04e6e_152414cuda3std6ranges3__45__cpo4swapE)
_ZN40_INTERNAL_4d1772f2_4_k_cu_ebe04e6e_152414cuda3std6ranges3__45__cpo4swapE:
	.zero		1
.L_8:


//--------------------- .nv.constant0._ZN7cutlass13device_kernelINS_4gemm6kernel13GemmUniversalIN4cute5tupleIJiiiiEEENS1_10collective13CollectiveMmaINS1_34MainloopSm90TmaGmmaWarpSpecializedILi2ENS5_IJNS4_1CILi4EEENSA_ILi1EEESC_EEENS1_35KernelTmaWarpSpecializedCooperativeEEENS5_IJNSA_ILi256EEENSA_ILi64EEENSA_ILi128EEEEEENS_6half_tENS5_IJlSC_lEEESK_SL_NS4_8TiledMMAINS4_8MMA_AtomIJNS4_4SM904GMMA25MMA_64x64x16_F32F16F16_SSILNSP_5MajorE0ELSR_0ELNSP_7ScaleInE1ELSS_1EEEEEENS4_6LayoutINS5_IJNSA_ILi2EEESC_SC_EEENS5_IJSC_NSA_ILi0EEESY_EEEEENS5_IJNS4_10UnderscoreES11_S11_EEEEENS4_13SM90_TMA_LOADENS4_14ComposedLayoutINS4_7SwizzleILi3ELi4ELi3EEENS4_18smem_ptr_flag_bitsILi16EEENSV_INS5_IJNSA_ILi8EEESH_EEENS5_IJSH_SC_EEEEEEEvNS4_8identityENS4_23SM90_TMA_LOAD_MULTICASTES1E_vS1F_EENS_8epilogue10collective6detail29Sm90TmaWarpSpecializedAdapterINS1J_15DefaultEpilogueISK_SL_SL_NS1I_6thread17LinearCombinationISK_Li1EffLNS1N_9ScaleType4KindE0ELNS_15FloatRoundStyleE2ESK_EENS1_15EpilogueDefaultEEEEEvvEEEEvNT_6ParamsE --------------------------
	.section	.nv.constant0._ZN7cutlass13device_kernelINS_4gemm6kernel13GemmUniversalIN4cute5tupleIJiiiiEEENS1_10collective13CollectiveMmaINS1_34MainloopSm90TmaGmmaWarpSpecializedILi2ENS5_IJNS4_1CILi4EEENSA_ILi1EEESC_EEENS1_35KernelTmaWarpSpecializedCooperativeEEENS5_IJNSA_ILi256EEENSA_ILi64EEENSA_ILi128EEEEEENS_6half_tENS5_IJlSC_lEEESK_SL_NS4_8TiledMMAINS4_8MMA_AtomIJNS4_4SM904GMMA25MMA_64x64x16_F32F16F16_SSILNSP_5MajorE0ELSR_0ELNSP_7ScaleInE1ELSS_1EEEEEENS4_6LayoutINS5_IJNSA_ILi2EEESC_SC_EEENS5_IJSC_NSA_ILi0EEESY_EEEEENS5_IJNS4_10UnderscoreES11_S11_EEEEENS4_13SM90_TMA_LOADENS4_14ComposedLayoutINS4_7SwizzleILi3ELi4ELi3EEENS4_18smem_ptr_flag_bitsILi16EEENSV_INS5_IJNSA_ILi8EEESH_EEENS5_IJSH_SC_EEEEEEEvNS4_8identityENS4_23SM90_TMA_LOAD_MULTICASTES1E_vS1F_EENS_8epilogue10collective6detail29Sm90TmaWarpSpecializedAdapterINS1J_15DefaultEpilogueISK_SL_SL_NS1I_6thread17LinearCombinationISK_Li1EffLNS1N_9ScaleType4KindE0ELNS_15FloatRoundStyleE2ESK_EENS1_15EpilogueDefaultEEEEEvvEEEEvNT_6ParamsE,"a",@progbits
	.sectionflags	@""
	.align	4
.nv.constant0._ZN7cutlass13device_kernelINS_4gemm6kernel13GemmUniversalIN4cute5tupleIJiiiiEEENS1_10collective13CollectiveMmaINS1_34MainloopSm90TmaGmmaWarpSpecializedILi2ENS5_IJNS4_1CILi4EEENSA_ILi1EEESC_EEENS1_35KernelTmaWarpSpecializedCooperativeEEENS5_IJNSA_ILi256EEENSA_ILi64EEENSA_ILi128EEEEEENS_6half_tENS5_IJlSC_lEEESK_SL_NS4_8TiledMMAINS4_8MMA_AtomIJNS4_4SM904GMMA25MMA_64x64x16_F32F16F16_SSILNSP_5MajorE0ELSR_0ELNSP_7ScaleInE1ELSS_1EEEEEENS4_6LayoutINS5_IJNSA_ILi2EEESC_SC_EEENS5_IJSC_NSA_ILi0EEESY_EEEEENS5_IJNS4_10UnderscoreES11_S11_EEEEENS4_13SM90_TMA_LOADENS4_14ComposedLayoutINS4_7SwizzleILi3ELi4ELi3EEENS4_18smem_ptr_flag_bitsILi16EEENSV_INS5_IJNSA_ILi8EEESH_EEENS5_IJSH_SC_EEEEEEEvNS4_8identityENS4_23SM90_TMA_LOAD_MULTICASTES1E_vS1F_EENS_8epilogue10collective6detail29Sm90TmaWarpSpecializedAdapterINS1J_15DefaultEpilogueISK_SL_SL_NS1I_6thread17LinearCombinationISK_Li1EffLNS1N_9ScaleType4KindE0ELNS_15FloatRoundStyleE2ESK_EENS1_15EpilogueDefaultEEEEEvvEEEEvNT_6ParamsE:
	.zero		1664


//--------------------- SYMBOLS --------------------------

	.type		.nv.reservedSmem.offset0,@object
	.size		.nv.reservedSmem.offset0,0x4
	.type		__assertfail,@function
